//
// Generated by NVIDIA NVVM Compiler
//
// Compiler Build ID: CL-36424714
// Cuda compilation tools, release 13.0, V13.0.88
// Based on NVVM 20.0.0
//

.version 9.0
.target sm_100
.address_size 64

	// .globl	_Z17LocalMaximaKernelPfPtiiidd

.visible .entry _Z17LocalMaximaKernelPfPtiiidd(
	.param .u64 .ptr .align 1 _Z17LocalMaximaKernelPfPtiiidd_param_0,
	.param .u64 .ptr .align 1 _Z17LocalMaximaKernelPfPtiiidd_param_1,
	.param .u32 _Z17LocalMaximaKernelPfPtiiidd_param_2,
	.param .u32 _Z17LocalMaximaKernelPfPtiiidd_param_3,
	.param .u32 _Z17LocalMaximaKernelPfPtiiidd_param_4,
	.param .f64 _Z17LocalMaximaKernelPfPtiiidd_param_5,
	.param .f64 _Z17LocalMaximaKernelPfPtiiidd_param_6
)
{
	.reg .pred 	%p<30>;
	.reg .b16 	%rs<3>;
	.reg .b32 	%r<136>;
	.reg .b32 	%f<59>;
	.reg .b64 	%rd<51>;
	.reg .b64 	%fd<24>;

	ld.param.u64 	%rd8, [_Z17LocalMaximaKernelPfPtiiidd_param_0];
	ld.param.u64 	%rd9, [_Z17LocalMaximaKernelPfPtiiidd_param_1];
	ld.param.u32 	%r61, [_Z17LocalMaximaKernelPfPtiiidd_param_2];
	ld.param.u32 	%r62, [_Z17LocalMaximaKernelPfPtiiidd_param_3];
	ld.param.u32 	%r63, [_Z17LocalMaximaKernelPfPtiiidd_param_4];
	ld.param.f64 	%fd3, [_Z17LocalMaximaKernelPfPtiiidd_param_5];
	ld.param.f64 	%fd4, [_Z17LocalMaximaKernelPfPtiiidd_param_6];
	cvta.to.global.u64 	%rd1, %rd9;
	cvta.to.global.u64 	%rd2, %rd8;
	mov.u32 	%r64, %ctaid.x;
	mov.u32 	%r65, %tid.x;
	add.s32 	%r66, %r64, %r65;
	cvt.s64.s32 	%rd3, %r66;
	mul.lo.s32 	%r67, %r62, %r61;
	cvt.s64.s32 	%rd4, %r67;
	or.b64  	%rd10, %rd3, %rd4;
	and.b64  	%rd11, %rd10, -4294967296;
	setp.ne.s64 	%p1, %rd11, 0;
	@%p1 bra 	$L__BB0_2;
	cvt.u32.u64 	%r68, %rd4;
	cvt.u32.u64 	%r69, %rd3;
	rem.u32 	%r70, %r69, %r68;
	cvt.u64.u32 	%rd50, %r70;
	bra.uni 	$L__BB0_3;
$L__BB0_2:
	rem.s64 	%rd50, %rd3, %rd4;
$L__BB0_3:
	cvt.u32.u64 	%r71, %rd4;
	cvt.u32.u64 	%r72, %rd3;
	cvt.u32.u64 	%r73, %rd50;
	sub.s32 	%r74, %r72, %r73;
	div.s32 	%r75, %r74, %r71;
	div.s32 	%r76, %r73, %r62;
	mul.lo.s32 	%r77, %r76, %r62;
	sub.s32 	%r78, %r73, %r77;
	cvt.rn.f64.s32 	%fd5, %r76;
	sub.f64 	%fd6, %fd5, %fd3;
	max.f64 	%fd7, %fd6, 0d0000000000000000;
	cvt.rzi.s32.f64 	%r121, %fd7;
	cvt.rn.f64.s32 	%fd8, %r78;
	sub.f64 	%fd9, %fd8, %fd3;
	max.f64 	%fd10, %fd9, 0d0000000000000000;
	cvt.rzi.s32.f64 	%r2, %fd10;
	cvt.rn.f64.s32 	%fd11, %r75;
	sub.f64 	%fd12, %fd11, %fd4;
	max.f64 	%fd13, %fd12, 0d0000000000000000;
	cvt.rzi.s32.f64 	%r3, %fd13;
	cvt.rn.f64.s32 	%fd14, %r61;
	add.f64 	%fd15, %fd14, 0dBFF0000000000000;
	add.f64 	%fd16, %fd3, %fd5;
	min.f64 	%fd17, %fd15, %fd16;
	cvt.rzi.s32.f64 	%r4, %fd17;
	cvt.rn.f64.s32 	%fd18, %r62;
	add.f64 	%fd19, %fd18, 0dBFF0000000000000;
	add.f64 	%fd20, %fd3, %fd8;
	min.f64 	%fd1, %fd19, %fd20;
	cvt.rn.f64.s32 	%fd21, %r63;
	add.f64 	%fd22, %fd21, 0dBFF0000000000000;
	add.f64 	%fd23, %fd4, %fd11;
	min.f64 	%fd2, %fd22, %fd23;
	mul.lo.s32 	%r5, %r3, %r61;
	add.s32 	%r79, %r121, %r5;
	mad.lo.s32 	%r80, %r79, %r62, %r2;
	mul.wide.s32 	%rd12, %r80, 4;
	add.s64 	%rd13, %rd2, %rd12;
	ld.global.f32 	%f56, [%rd13];
	setp.gt.s32 	%p2, %r121, %r4;
	@%p2 bra 	$L__BB0_22;
	cvt.rzi.s32.f64 	%r6, %fd2;
	cvt.rzi.s32.f64 	%r7, %fd1;
	sub.s32 	%r82, %r6, %r3;
	add.s32 	%r83, %r82, 1;
	and.b32  	%r8, %r83, 7;
	shl.b32 	%r9, %r71, 3;
	add.s32 	%r84, %r3, 3;
	mul.lo.s32 	%r10, %r61, %r84;
	add.s32 	%r85, %r3, 4;
	mul.lo.s32 	%r11, %r61, %r85;
	add.s32 	%r86, %r3, 5;
	mul.lo.s32 	%r12, %r61, %r86;
	add.s32 	%r87, %r3, 6;
	mul.lo.s32 	%r13, %r61, %r87;
	add.s32 	%r88, %r3, 7;
	mul.lo.s32 	%r14, %r61, %r88;
$L__BB0_5:
	setp.gt.s32 	%p3, %r2, %r7;
	@%p3 bra 	$L__BB0_21;
	mad.lo.s32 	%r89, %r61, %r3, %r61;
	add.s32 	%r90, %r89, %r121;
	mul.lo.s32 	%r16, %r62, %r90;
	add.s32 	%r91, %r3, 2;
	mad.lo.s32 	%r92, %r61, %r91, %r121;
	mul.lo.s32 	%r17, %r62, %r92;
	add.s32 	%r93, %r10, %r121;
	mul.lo.s32 	%r18, %r62, %r93;
	add.s32 	%r94, %r11, %r121;
	mul.lo.s32 	%r19, %r62, %r94;
	add.s32 	%r95, %r12, %r121;
	mul.lo.s32 	%r20, %r62, %r95;
	add.s32 	%r96, %r13, %r121;
	mul.lo.s32 	%r21, %r62, %r96;
	add.s32 	%r97, %r14, %r121;
	mul.lo.s32 	%r22, %r62, %r97;
	add.s32 	%r98, %r5, %r121;
	mul.lo.s32 	%r23, %r62, %r98;
	mov.u32 	%r122, %r2;
$L__BB0_7:
	mov.u32 	%r24, %r122;
	setp.lt.s32 	%p4, %r6, %r3;
	@%p4 bra 	$L__BB0_20;
	sub.s32 	%r99, %r6, %r3;
	setp.lt.u32 	%p5, %r99, 7;
	mov.u32 	%r133, %r3;
	@%p5 bra 	$L__BB0_11;
	sub.s32 	%r100, %r6, %r3;
	add.s32 	%r101, %r100, 1;
	and.b32  	%r102, %r101, -8;
	neg.s32 	%r123, %r102;
	add.s32 	%r131, %r16, %r24;
	add.s32 	%r130, %r17, %r24;
	add.s32 	%r129, %r18, %r24;
	add.s32 	%r128, %r19, %r24;
	add.s32 	%r127, %r20, %r24;
	add.s32 	%r126, %r21, %r24;
	add.s32 	%r125, %r22, %r24;
	add.s32 	%r124, %r23, %r24;
	mov.u32 	%r133, %r3;
$L__BB0_10:
	.pragma "nounroll";
	mul.wide.s32 	%rd14, %r124, 4;
	add.s64 	%rd15, %rd2, %rd14;
	ld.global.f32 	%f19, [%rd15];
	setp.gt.f32 	%p6, %f19, %f56;
	selp.f32 	%f20, %f19, %f56, %p6;
	mul.wide.s32 	%rd16, %r131, 4;
	add.s64 	%rd17, %rd2, %rd16;
	ld.global.f32 	%f21, [%rd17];
	setp.gt.f32 	%p7, %f21, %f20;
	selp.f32 	%f22, %f21, %f20, %p7;
	mul.wide.s32 	%rd18, %r130, 4;
	add.s64 	%rd19, %rd2, %rd18;
	ld.global.f32 	%f23, [%rd19];
	setp.gt.f32 	%p8, %f23, %f22;
	selp.f32 	%f24, %f23, %f22, %p8;
	mul.wide.s32 	%rd20, %r129, 4;
	add.s64 	%rd21, %rd2, %rd20;
	ld.global.f32 	%f25, [%rd21];
	setp.gt.f32 	%p9, %f25, %f24;
	selp.f32 	%f26, %f25, %f24, %p9;
	mul.wide.s32 	%rd22, %r128, 4;
	add.s64 	%rd23, %rd2, %rd22;
	ld.global.f32 	%f27, [%rd23];
	setp.gt.f32 	%p10, %f27, %f26;
	selp.f32 	%f28, %f27, %f26, %p10;
	mul.wide.s32 	%rd24, %r127, 4;
	add.s64 	%rd25, %rd2, %rd24;
	ld.global.f32 	%f29, [%rd25];
	setp.gt.f32 	%p11, %f29, %f28;
	selp.f32 	%f30, %f29, %f28, %p11;
	mul.wide.s32 	%rd26, %r126, 4;
	add.s64 	%rd27, %rd2, %rd26;
	ld.global.f32 	%f31, [%rd27];
	setp.gt.f32 	%p12, %f31, %f30;
	selp.f32 	%f32, %f31, %f30, %p12;
	mul.wide.s32 	%rd28, %r125, 4;
	add.s64 	%rd29, %rd2, %rd28;
	ld.global.f32 	%f33, [%rd29];
	setp.gt.f32 	%p13, %f33, %f32;
	selp.f32 	%f56, %f33, %f32, %p13;
	add.s32 	%r133, %r133, 8;
	add.s32 	%r131, %r131, %r9;
	add.s32 	%r130, %r130, %r9;
	add.s32 	%r129, %r129, %r9;
	add.s32 	%r128, %r128, %r9;
	add.s32 	%r127, %r127, %r9;
	add.s32 	%r126, %r126, %r9;
	add.s32 	%r125, %r125, %r9;
	add.s32 	%r124, %r124, %r9;
	add.s32 	%r123, %r123, 8;
	setp.ne.s32 	%p14, %r123, 0;
	@%p14 bra 	$L__BB0_10;
$L__BB0_11:
	setp.eq.s32 	%p15, %r8, 0;
	@%p15 bra 	$L__BB0_20;
	add.s32 	%r103, %r8, -1;
	setp.lt.u32 	%p16, %r103, 3;
	@%p16 bra 	$L__BB0_14;
	cvt.u32.u64 	%r104, %rd4;
	mad.lo.s32 	%r105, %r133, %r61, %r121;
	mad.lo.s32 	%r106, %r105, %r62, %r24;
	mul.wide.s32 	%rd30, %r106, 4;
	add.s64 	%rd31, %rd2, %rd30;
	ld.global.f32 	%f35, [%rd31];
	setp.gt.f32 	%p17, %f35, %f56;
	selp.f32 	%f36, %f35, %f56, %p17;
	add.s32 	%r107, %r106, %r104;
	mul.wide.s32 	%rd32, %r107, 4;
	add.s64 	%rd33, %rd2, %rd32;
	ld.global.f32 	%f37, [%rd33];
	setp.gt.f32 	%p18, %f37, %f36;
	selp.f32 	%f38, %f37, %f36, %p18;
	add.s32 	%r108, %r107, %r104;
	mul.wide.s32 	%rd34, %r108, 4;
	add.s64 	%rd35, %rd2, %rd34;
	ld.global.f32 	%f39, [%rd35];
	setp.gt.f32 	%p19, %f39, %f38;
	selp.f32 	%f40, %f39, %f38, %p19;
	add.s32 	%r109, %r108, %r104;
	mul.wide.s32 	%rd36, %r109, 4;
	add.s64 	%rd37, %rd2, %rd36;
	ld.global.f32 	%f41, [%rd37];
	setp.gt.f32 	%p20, %f41, %f40;
	selp.f32 	%f56, %f41, %f40, %p20;
	add.s32 	%r133, %r133, 4;
$L__BB0_14:
	sub.s32 	%r111, %r6, %r3;
	add.s32 	%r112, %r111, 1;
	and.b32  	%r110, %r112, 3;
	setp.eq.s32 	%p21, %r110, 0;
	@%p21 bra 	$L__BB0_20;
	setp.eq.s32 	%p22, %r110, 1;
	@%p22 bra 	$L__BB0_17;
	cvt.u32.u64 	%r113, %rd4;
	mad.lo.s32 	%r114, %r133, %r61, %r121;
	mad.lo.s32 	%r115, %r114, %r62, %r24;
	mul.wide.s32 	%rd38, %r115, 4;
	add.s64 	%rd39, %rd2, %rd38;
	ld.global.f32 	%f43, [%rd39];
	setp.gt.f32 	%p23, %f43, %f56;
	selp.f32 	%f44, %f43, %f56, %p23;
	add.s32 	%r116, %r115, %r113;
	mul.wide.s32 	%rd40, %r116, 4;
	add.s64 	%rd41, %rd2, %rd40;
	ld.global.f32 	%f45, [%rd41];
	setp.gt.f32 	%p24, %f45, %f44;
	selp.f32 	%f56, %f45, %f44, %p24;
	add.s32 	%r133, %r133, 2;
$L__BB0_17:
	sub.s32 	%r117, %r6, %r3;
	and.b32  	%r118, %r117, 1;
	setp.eq.b32 	%p25, %r118, 1;
	@%p25 bra 	$L__BB0_20;
	mad.lo.s32 	%r119, %r133, %r61, %r121;
	mad.lo.s32 	%r120, %r119, %r62, %r24;
	mul.wide.s32 	%rd42, %r120, 4;
	add.s64 	%rd43, %rd2, %rd42;
	ld.global.f32 	%f14, [%rd43];
	setp.leu.f32 	%p26, %f14, %f56;
	@%p26 bra 	$L__BB0_20;
	mov.f32 	%f56, %f14;
$L__BB0_20:
	add.s32 	%r122, %r24, 1;
	setp.ne.s32 	%p27, %r24, %r7;
	@%p27 bra 	$L__BB0_7;
$L__BB0_21:
	add.s32 	%r60, %r121, 1;
	setp.ne.s32 	%p28, %r121, %r4;
	mov.u32 	%r121, %r60;
	@%p28 bra 	$L__BB0_5;
$L__BB0_22:
	shl.b64 	%rd44, %rd3, 2;
	add.s64 	%rd45, %rd2, %rd44;
	ld.global.f32 	%f46, [%rd45];
	setp.neu.f32 	%p29, %f46, %f56;
	@%p29 bra 	$L__BB0_24;
	shl.b64 	%rd48, %rd3, 1;
	add.s64 	%rd49, %rd1, %rd48;
	mov.b16 	%rs2, 255;
	st.global.u16 	[%rd49], %rs2;
	bra.uni 	$L__BB0_25;
$L__BB0_24:
	shl.b64 	%rd46, %rd3, 1;
	add.s64 	%rd47, %rd1, %rd46;
	mov.b16 	%rs1, 0;
	st.global.u16 	[%rd47], %rs1;
$L__BB0_25:
	ret;

}


// ===== COMPILED SASS (sm_100) =====

	.target	sm_100

	.elftype	@"ET_EXEC"


//--------------------- .note.nv.tkinfo           --------------------------
	.section	.note.nv.tkinfo,"",@"SHT_NOTE"
	.sectionflags	@"SHF_NOTE_NV_TKINFO"
	.tkinfo
        /*0018*/ 	.word	0x00000002
        /*0030*/ 	.string	""
        /*0030*/ 	.string	"ptxas"
        /*0030*/ 	.string	"Cuda compilation tools, release 13.0, V13.0.88"
        /*0030*/ 	.string	"Build cuda_13.0.r13.0/compiler.36424714_0"
        /*0030*/ 	.string	"-arch sm_100 -m 64 "



//--------------------- .note.nv.cuinfo           --------------------------
	.section	.note.nv.cuinfo,"",@"SHT_NOTE"
	.sectionflags	@"SHF_NOTE_NV_CUINFO"
        /*0018*/ 	.short	0x0002
        /*001a*/ 	.short	0x0064
        /*001c*/ 	.short	0x0082
	.zero		2


//--------------------- .nv.info                  --------------------------
	.section	.nv.info,"",@"SHT_CUDA_INFO"
	.align	4


	//----- nvinfo : EIATTR_REGCOUNT
	.align		4
        /*0000*/ 	.byte	0x04, 0x2f
        /*0002*/ 	.short	(.L_1 - .L_0)
	.align		4
.L_0:
        /*0004*/ 	.word	index@(_Z17LocalMaximaKernelPfPtiiidd)
        /*0008*/ 	.word	0x00000028


	//----- nvinfo : EIATTR_FRAME_SIZE
	.align		4
.L_1:
        /*000c*/ 	.byte	0x04, 0x11
        /*000e*/ 	.short	(.L_3 - .L_2)
	.align		4
.L_2:
        /*0010*/ 	.word	index@($__internal_0_$__cuda_sm20_rem_s64)
        /*0014*/ 	.word	0x00000000


	//----- nvinfo : EIATTR_FRAME_SIZE
	.align		4
.L_3:
        /*0018*/ 	.byte	0x04, 0x11
        /*001a*/ 	.short	(.L_5 - .L_4)
	.align		4
.L_4:
        /*001c*/ 	.word	index@(_Z17LocalMaximaKernelPfPtiiidd)
        /*0020*/ 	.word	0x00000000


	//----- nvinfo : EIATTR_MIN_STACK_SIZE
	.align		4
.L_5:
        /*0024*/ 	.byte	0x04, 0x12
        /*0026*/ 	.short	(.L_7 - .L_6)
	.align		4
.L_6:
        /*0028*/ 	.word	index@(_Z17LocalMaximaKernelPfPtiiidd)
        /*002c*/ 	.word	0x00000000
.L_7:


//--------------------- .nv.compat                --------------------------
	.section	.nv.compat,"",@"SHT_CUDA_COMPAT_INFO"
	.align	4
        /*0000*/ 	.byte	0x02, 0x09, 0x00, 0x00, 0x02, 0x02, 0x01, 0x00, 0x02, 0x05, 0x05, 0x00, 0x03, 0x07, 0x01, 0x01
        /*0010*/ 	.byte	0x02, 0x03, 0x00, 0x00, 0x02, 0x06, 0x01, 0x00, 0x04, 0x0b, 0x08, 0x00, 0x01, 0x00, 0x00, 0x00
        /*0020*/ 	.byte	0x00, 0x00, 0x00, 0x00


//--------------------- .nv.info._Z17LocalMaximaKernelPfPtiiidd --------------------------
	.section	.nv.info._Z17LocalMaximaKernelPfPtiiidd,"",@"SHT_CUDA_INFO"
	.sectionflags	@""
	.align	4


	//----- nvinfo : EIATTR_CUDA_API_VERSION
	.align		4
        /*0000*/ 	.byte	0x04, 0x37
        /*0002*/ 	.short	(.L_9 - .L_8)
.L_8:
        /*0004*/ 	.word	0x00000082


	//----- nvinfo : EIATTR_KPARAM_INFO
	.align		4
.L_9:
        /*0008*/ 	.byte	0x04, 0x17
        /*000a*/ 	.short	(.L_11 - .L_10)
.L_10:
        /*000c*/ 	.word	0x00000000
        /*0010*/ 	.short	0x0006
        /*0012*/ 	.short	0x0028
        /*0014*/ 	.byte	0x00, 0xf0, 0x21, 0x00


	//----- nvinfo : EIATTR_KPARAM_INFO
	.align		4
.L_11:
        /*0018*/ 	.byte	0x04, 0x17
        /*001a*/ 	.short	(.L_13 - .L_12)
.L_12:
        /*001c*/ 	.word	0x00000000
        /*0020*/ 	.short	0x0005
        /*0022*/ 	.short	0x0020
        /*0024*/ 	.byte	0x00, 0xf0, 0x21, 0x00


	//----- nvinfo : EIATTR_KPARAM_INFO
	.align		4
.L_13:
        /*0028*/ 	.byte	0x04, 0x17
        /*002a*/ 	.short	(.L_15 - .L_14)
.L_14:
        /*002c*/ 	.word	0x00000000
        /*0030*/ 	.short	0x0004
        /*0032*/ 	.short	0x0018
        /*0034*/ 	.byte	0x00, 0xf0, 0x11, 0x00


	//----- nvinfo : EIATTR_KPARAM_INFO
	.align		4
.L_15:
        /*0038*/ 	.byte	0x04, 0x17
        /*003a*/ 	.short	(.L_17 - .L_16)
.L_16:
        /*003c*/ 	.word	0x00000000
        /*0040*/ 	.short	0x0003
        /*0042*/ 	.short	0x0014
        /*0044*/ 	.byte	0x00, 0xf0, 0x11, 0x00


	//----- nvinfo : EIATTR_KPARAM_INFO
	.align		4
.L_17:
        /*0048*/ 	.byte	0x04, 0x17
        /*004a*/ 	.short	(.L_19 - .L_18)
.L_18:
        /*004c*/ 	.word	0x00000000
        /*0050*/ 	.short	0x0002
        /*0052*/ 	.short	0x0010
        /*0054*/ 	.byte	0x00, 0xf0, 0x11, 0x00


	//----- nvinfo : EIATTR_KPARAM_INFO
	.align		4
.L_19:
        /*0058*/ 	.byte	0x04, 0x17
        /*005a*/ 	.short	(.L_21 - .L_20)
.L_20:
        /*005c*/ 	.word	0x00000000
        /*0060*/ 	.short	0x0001
        /*0062*/ 	.short	0x0008
        /*0064*/ 	.byte	0x00, 0xf5, 0x21, 0x00


	//----- nvinfo : EIATTR_KPARAM_INFO
	.align		4
.L_21:
        /*0068*/ 	.byte	0x04, 0x17
        /*006a*/ 	.short	(.L_23 - .L_22)
.L_22:
        /*006c*/ 	.word	0x00000000
        /*0070*/ 	.short	0x0000
        /*0072*/ 	.short	0x0000
        /*0074*/ 	.byte	0x00, 0xf5, 0x21, 0x00


	//----- nvinfo : EIATTR_SPARSE_MMA_MASK
	.align		4
.L_23:
        /*0078*/ 	.byte	0x03, 0x50
        /*007a*/ 	.short	0x0000


	//----- nvinfo : EIATTR_MAXREG_COUNT
	.align		4
        /*007c*/ 	.byte	0x03, 0x1b
        /*007e*/ 	.short	0x00ff


	//----- nvinfo : EIATTR_MERCURY_ISA_VERSION
	.align		4
        /*0080*/ 	.byte	0x03, 0x5f
        /*0082*/ 	.short	0x0101


	//----- nvinfo : EIATTR_VRC_CTA_INIT_COUNT
	.align		4
        /*0084*/ 	.byte	0x02, 0x4a
	.zero		1
	.zero		1


	//----- nvinfo : EIATTR_EXIT_INSTR_OFFSETS
	.align		4
        /*0088*/ 	.byte	0x04, 0x1c
        /*008a*/ 	.short	(.L_25 - .L_24)


	//   ....[0]....
.L_24:
        /*008c*/ 	.word	0x000014d0


	//   ....[1]....
        /*0090*/ 	.word	0x00001520


	//----- nvinfo : EIATTR_CRS_STACK_SIZE
	.align		4
.L_25:
        /*0094*/ 	.byte	0x04, 0x1e
        /*0096*/ 	.short	(.L_27 - .L_26)
.L_26:
        /*0098*/ 	.word	0x00000000


	//----- nvinfo : EIATTR_CBANK_PARAM_SIZE
	.align		4
.L_27:
        /*009c*/ 	.byte	0x03, 0x19
        /*009e*/ 	.short	0x0030


	//----- nvinfo : EIATTR_PARAM_CBANK
	.align		4
        /*00a0*/ 	.byte	0x04, 0x0a
        /*00a2*/ 	.short	(.L_29 - .L_28)
	.align		4
.L_28:
        /*00a4*/ 	.word	index@(.nv.constant0._Z17LocalMaximaKernelPfPtiiidd)
        /*00a8*/ 	.short	0x0380
        /*00aa*/ 	.short	0x0030


	//----- nvinfo : EIATTR_SW_WAR
	.align		4
.L_29:
        /*00ac*/ 	.byte	0x04, 0x36
        /*00ae*/ 	.short	(.L_31 - .L_30)
.L_30:
        /*00b0*/ 	.word	0x00000008
.L_31:


//--------------------- .nv.callgraph             --------------------------
	.section	.nv.callgraph,"",@"SHT_CUDA_CALLGRAPH"
	.align	4
	.sectionentsize	8
	.align		4
        /*0000*/ 	.word	0x00000000
	.align		4
        /*0004*/ 	.word	0xffffffff
	.align		4
        /*0008*/ 	.word	0x00000000
	.align		4
        /*000c*/ 	.word	0xfffffffe
	.align		4
        /*0010*/ 	.word	0x00000000
	.align		4
        /*0014*/ 	.word	0xfffffffd
	.align		4
        /*0018*/ 	.word	0x00000000
	.align		4
        /*001c*/ 	.word	0xfffffffc


//--------------------- .text._Z17LocalMaximaKernelPfPtiiidd --------------------------
	.section	.text._Z17LocalMaximaKernelPfPtiiidd,"ax",@progbits
	.align	128
        .global         _Z17LocalMaximaKernelPfPtiiidd
        .type           _Z17LocalMaximaKernelPfPtiiidd,@function
        .size           _Z17LocalMaximaKernelPfPtiiidd,(.L_x_17 - _Z17LocalMaximaKernelPfPtiiidd)
        .other          _Z17LocalMaximaKernelPfPtiiidd,@"STO_CUDA_ENTRY STV_DEFAULT"
_Z17LocalMaximaKernelPfPtiiidd:
.text._Z17LocalMaximaKernelPfPtiiidd:
[----:B------:R-:W-:Y:S01]  /*0000*/  LDC R1, c[0x0][0x37c] ;  /* 0x0000df00ff017b82 */ /* 0x000fe20000000800 */
[----:B------:R-:W0:Y:S07]  /*0010*/  S2R R26, SR_TID.X ;  /* 0x00000000001a7919 */ /* 0x000e2e0000002100 */
[----:B------:R-:W1:Y:S01]  /*0020*/  LDC.64 R2, c[0x0][0x390] ;  /* 0x0000e400ff027b82 */ /* 0x000e620000000a00 */
[----:B------:R-:W-:Y:S07]  /*0030*/  BSSY.RECONVERGENT B0, `(.L_x_0) ;  /* 0x000001d000007945 */ /* 0x000fee0003800200 */
[----:B------:R-:W0:Y:S01]  /*0040*/  S2UR UR4, SR_CTAID.X ;  /* 0x00000000000479c3 */ /* 0x000e220000002500 */
[----:B-1----:R-:W-:-:S05]  /*0050*/  IMAD R27, R3, R2, RZ ;  /* 0x00000002031b7224 */ /* 0x002fca00078e02ff */
[----:B------:R-:W-:Y:S01]  /*0060*/  SHF.R.S32.HI R4, RZ, 0x1f, R27 ;  /* 0x0000001fff047819 */ /* 0x000fe2000001141b */
[----:B0-----:R-:W-:-:S05]  /*0070*/  VIADD R26, R26, UR4 ;  /* 0x000000041a1a7c36 */ /* 0x001fca0008000000 */
[----:B------:R-:W-:-:S04]  /*0080*/  SHF.R.S32.HI R5, RZ, 0x1f, R26 ;  /* 0x0000001fff057819 */ /* 0x000fc8000001141a */
[----:B------:R-:W-:-:S04]  /*0090*/  LOP3.LUT R0, R5, R4, RZ, 0xfc, !PT ;  /* 0x0000000405007212 */ /* 0x000fc800078efcff */
[----:B------:R-:W-:-:S13]  /*00a0*/  ISETP.NE.U32.AND P0, PT, R0, RZ, PT ;  /* 0x000000ff0000720c */ /* 0x000fda0003f05070 */
[----:B------:R-:W-:Y:S05]  /*00b0*/  @P0 BRA `(.L_x_1) ;  /* 0x0000000000480947 */ /* 0x000fea0003800000 */
[----:B------:R-:W0:Y:S01]  /*00c0*/  I2F.U32.RP R0, R27 ;  /* 0x0000001b00007306 */ /* 0x000e220000209000 */
[----:B------:R-:W-:Y:S01]  /*00d0*/  IMAD.MOV R5, RZ, RZ, -R27 ;  /* 0x000000ffff057224 */ /* 0x000fe200078e0a1b */
[----:B------:R-:W-:-:S06]  /*00e0*/  ISETP.NE.U32.AND P1, PT, R27, RZ, PT ;  /* 0x000000ff1b00720c */ /* 0x000fcc0003f25070 */
[----:B0-----:R-:W0:Y:S02]  /*00f0*/  MUFU.RCP R0, R0 ;  /* 0x0000000000007308 */ /* 0x001e240000001000 */
[----:B0-----:R-:W-:-:S06]  /*0100*/  VIADD R2, R0, 0xffffffe ;  /* 0x0ffffffe00027836 */ /* 0x001fcc0000000000 */
[----:B------:R0:W1:Y:S02]  /*0110*/  F2I.FTZ.U32.TRUNC.NTZ R3, R2 ;  /* 0x0000000200037305 */ /* 0x000064000021f000 */
[----:B0-----:R-:W-:Y:S02]  /*0120*/  HFMA2 R2, -RZ, RZ, 0, 0 ;  /* 0x00000000ff027431 */ /* 0x001fe400000001ff */
[----:B-1----:R-:W-:-:S04]  /*0130*/  IMAD R5, R5, R3, RZ ;  /* 0x0000000305057224 */ /* 0x002fc800078e02ff */
[----:B------:R-:W-:-:S06]  /*0140*/  IMAD.HI.U32 R3, R3, R5, R2 ;  /* 0x0000000503037227 */ /* 0x000fcc00078e0002 */
[----:B------:R-:W-:-:S04]  /*0150*/  IMAD.HI.U32 R3, R3, R26, RZ ;  /* 0x0000001a03037227 */ /* 0x000fc800078e00ff */
[----:B------:R-:W-:-:S04]  /*0160*/  IMAD.MOV R3, RZ, RZ, -R3 ;  /* 0x000000ffff037224 */ /* 0x000fc800078e0a03 */
[----:B------:R-:W-:-:S05]  /*0170*/  IMAD R5, R27, R3, R26 ;  /* 0x000000031b057224 */ /* 0x000fca00078e021a */
[----:B------:R-:W-:-:S13]  /*0180*/  ISETP.GE.U32.AND P0, PT, R5, R27, PT ;  /* 0x0000001b0500720c */ /* 0x000fda0003f06070 */
[----:B------:R-:W-:-:S05]  /*0190*/  @P0 IMAD.IADD R5, R5, 0x1, -R27 ;  /* 0x0000000105050824 */ /* 0x000fca00078e0a1b */
[----:B------:R-:W-:-:S13]  /*01a0*/  ISETP.GE.U32.AND P0, PT, R5, R27, PT ;  /* 0x0000001b0500720c */ /* 0x000fda0003f06070 */
[----:B------:R-:W-:Y:S01]  /*01b0*/  @P0 IMAD.IADD R5, R5, 0x1, -R27 ;  /* 0x0000000105050824 */ /* 0x000fe200078e0a1b */
[----:B------:R-:W-:Y:S01]  /*01c0*/  @!P1 LOP3.LUT R5, RZ, R27, RZ, 0x33, !PT ;  /* 0x0000001bff059212 */ /* 0x000fe200078e33ff */
[----:B------:R-:W-:Y:S06]  /*01d0*/  BRA `(.L_x_2) ;  /* 0x0000000000087947 */ /* 0x000fec0003800000 */
.L_x_1:
[----:B------:R-:W-:-:S07]  /*01e0*/  MOV R0, 0x200 ;  /* 0x0000020000007802 */ /* 0x000fce0000000f00 */
[----:B------:R-:W-:Y:S05]  /*01f0*/  CALL.REL.NOINC `($__internal_0_$__cuda_sm20_rem_s64) ;  /* 0x0000001000cc7944 */ /* 0x000fea0003c00000 */
.L_x_2:
[----:B------:R-:W-:Y:S05]  /*0200*/  BSYNC.RECONVERGENT B0 ;  /* 0x0000000000007941 */ /* 0x000fea0003800200 */
.L_x_0:
[----:B------:R-:W0:Y:S01]  /*0210*/  LDC R0, c[0x0][0x394] ;  /* 0x0000e500ff007b82 */ /* 0x000e220000000800 */
[-C--:B------:R-:W-:Y:S01]  /*0220*/  IABS R4, R27.reuse ;  /* 0x0000001b00047213 */ /* 0x080fe20000000000 */
[----:B------:R-:W-:Y:S01]  /*0230*/  IMAD.IADD R10, R26, 0x1, -R5 ;  /* 0x000000011a0a7824 */ /* 0x000fe200078e0a05 */
[----:B------:R-:W-:Y:S01]  /*0240*/  IABS R12, R27 ;  /* 0x0000001b000c7213 */ /* 0x000fe20000000000 */
[----:B------:R-:W1:Y:S01]  /*0250*/  LDCU.128 UR8, c[0x0][0x3a0] ;  /* 0x00007400ff0877ac */ /* 0x000e620008000c00 */
[----:B------:R-:W2:Y:S01]  /*0260*/  I2F.U32.RP R7, R4 ;  /* 0x0000000400077306 */ /* 0x000ea20000209000 */
[----:B------:R-:W-:Y:S01]  /*0270*/  IMAD.MOV.U32 R16, RZ, RZ, RZ ;  /* 0x000000ffff107224 */ /* 0x000fe200078e00ff */
[----:B------:R-:W3:Y:S01]  /*0280*/  LDCU UR7, c[0x0][0x390] ;  /* 0x00007200ff0777ac */ /* 0x000ee20008000800 */
[----:B------:R-:W4:Y:S01]  /*0290*/  LDC.64 R22, c[0x0][0x380] ;  /* 0x0000e000ff167b82 */ /* 0x000f220000000a00 */
[----:B------:R-:W4:Y:S01]  /*02a0*/  LDCU.64 UR4, c[0x0][0x358] ;  /* 0x00006b00ff0477ac */ /* 0x000f220008000a00 */
[----:B------:R-:W4:Y:S03]  /*02b0*/  LDCU UR6, c[0x0][0x398] ;  /* 0x00007300ff0677ac */ /* 0x000f260008000800 */
[----:B--2---:R-:W2:Y:S01]  /*02c0*/  MUFU.RCP R7, R7 ;  /* 0x0000000700077308 */ /* 0x004ea20000001000 */
[----:B0-----:R-:W-:-:S07]  /*02d0*/  IABS R6, R0 ;  /* 0x0000000000067213 */ /* 0x001fce0000000000 */
[----:B------:R-:W0:Y:S01]  /*02e0*/  I2F.RP R11, R6 ;  /* 0x00000006000b7306 */ /* 0x000e220000209400 */
[----:B--2---:R-:W-:Y:S02]  /*02f0*/  IADD3 R8, PT, PT, R7, 0xffffffe, RZ ;  /* 0x0ffffffe07087810 */ /* 0x004fe40007ffe0ff */
[----:B------:R-:W-:-:S05]  /*0300*/  IABS R7, R10 ;  /* 0x0000000a00077213 */ /* 0x000fca0000000000 */
[----:B------:R2:W1:Y:S01]  /*0310*/  F2I.FTZ.U32.TRUNC.NTZ R9, R8 ;  /* 0x0000000800097305 */ /* 0x000462000021f000 */
[----:B------:R-:W-:-:S04]  /*0320*/  LOP3.LUT R10, R10, R27, RZ, 0x3c, !PT ;  /* 0x0000001b0a0a7212 */ /* 0x000fc800078e3cff */
[----:B------:R-:W-:-:S03]  /*0330*/  ISETP.GE.AND P1, PT, R10, RZ, PT ;  /* 0x000000ff0a00720c */ /* 0x000fc60003f26270 */
[----:B0-----:R-:W0:Y:S01]  /*0340*/  MUFU.RCP R11, R11 ;  /* 0x0000000b000b7308 */ /* 0x001e220000001000 */
[----:B--2---:R-:W-:Y:S02]  /*0350*/  IMAD.MOV.U32 R8, RZ, RZ, RZ ;  /* 0x000000ffff087224 */ /* 0x004fe400078e00ff */
[----:B-1----:R-:W-:-:S04]  /*0360*/  IMAD.MOV R13, RZ, RZ, -R9 ;  /* 0x000000ffff0d7224 */ /* 0x002fc800078e0a09 */
[----:B------:R-:W-:-:S04]  /*0370*/  IMAD R13, R13, R4, RZ ;  /* 0x000000040d0d7224 */ /* 0x000fc800078e02ff */
[----:B------:R-:W-:-:S04]  /*0380*/  IMAD.HI.U32 R8, R9, R13, R8 ;  /* 0x0000000d09087227 */ /* 0x000fc800078e0008 */
[----:B0-----:R-:W-:Y:S02]  /*0390*/  VIADD R2, R11, 0xffffffe ;  /* 0x0ffffffe0b027836 */ /* 0x001fe40000000000 */
[----:B------:R-:W-:Y:S01]  /*03a0*/  IMAD.MOV R9, RZ, RZ, -R12 ;  /* 0x000000ffff097224 */ /* 0x000fe200078e0a0c */
[----:B------:R-:W-:Y:S01]  /*03b0*/  IABS R12, R5 ;  /* 0x00000005000c7213 */ /* 0x000fe20000000000 */
[----:B------:R0:W1:Y:S01]  /*03c0*/  F2I.FTZ.U32.TRUNC.NTZ R3, R2 ;  /* 0x0000000200037305 */ /* 0x000062000021f000 */
[----:B------:R-:W-:-:S04]  /*03d0*/  IMAD.HI.U32 R8, R8, R7, RZ ;  /* 0x0000000708087227 */ /* 0x000fc800078e00ff */
[----:B0-----:R-:W-:Y:S01]  /*03e0*/  IMAD.MOV.U32 R2, RZ, RZ, RZ ;  /* 0x000000ffff027224 */ /* 0x001fe200078e00ff */
[----:B-1----:R-:W-:-:S05]  /*03f0*/  IADD3 R11, PT, PT, RZ, -R3, RZ ;  /* 0x80000003ff0b7210 */ /* 0x002fca0007ffe0ff */
[----:B------:R-:W-:-:S04]  /*0400*/  IMAD R11, R11, R6, RZ ;  /* 0x000000060b0b7224 */ /* 0x000fc800078e02ff */
[----:B------:R-:W-:Y:S01]  /*0410*/  IMAD.HI.U32 R2, R3, R11, R2 ;  /* 0x0000000b03027227 */ /* 0x000fe200078e0002 */
[----:B------:R-:W-:-:S03]  /*0420*/  MOV R11, R12 ;  /* 0x0000000c000b7202 */ /* 0x000fc60000000f00 */
[----:B------:R-:W-:Y:S02]  /*0430*/  IMAD R3, R8, R9, R7 ;  /* 0x0000000908037224 */ /* 0x000fe400078e0207 */
[----:B------:R-:W-:-:S03]  /*0440*/  IMAD.HI.U32 R7, R2, R11, RZ ;  /* 0x0000000b02077227 */ /* 0x000fc600078e00ff */
[----:B------:R-:W-:Y:S01]  /*0450*/  ISETP.GT.U32.AND P3, PT, R4, R3, PT ;  /* 0x000000030400720c */ /* 0x000fe20003f64070 */
[----:B------:R-:W-:-:S04]  /*0460*/  IMAD.MOV R9, RZ, RZ, -R7 ;  /* 0x000000ffff097224 */ /* 0x000fc800078e0a07 */
[----:B------:R-:W-:-:S05]  /*0470*/  IMAD R9, R6, R9, R11 ;  /* 0x0000000906097224 */ /* 0x000fca00078e020b */
[----:B------:R-:W-:-:S03]  /*0480*/  ISETP.GT.U32.AND P0, PT, R6, R9, PT ;  /* 0x000000090600720c */ /* 0x000fc60003f04070 */
[----:B------:R-:W-:Y:S02]  /*0490*/  @!P3 IMAD.IADD R3, R3, 0x1, -R4 ;  /* 0x000000010303b824 */ /* 0x000fe400078e0a04 */
[----:B------:R-:W-:Y:S01]  /*04a0*/  @!P3 VIADD R8, R8, 0x1 ;  /* 0x000000010808b836 */ /* 0x000fe20000000000 */
[----:B------:R-:W-:Y:S02]  /*04b0*/  ISETP.NE.AND P3, PT, R27, RZ, PT ;  /* 0x000000ff1b00720c */ /* 0x000fe40003f65270 */
[----:B------:R-:W-:Y:S02]  /*04c0*/  ISETP.GE.U32.AND P2, PT, R3, R4, PT ;  /* 0x000000040300720c */ /* 0x000fe40003f46070 */
[----:B------:R-:W-:-:S03]  /*04d0*/  LOP3.LUT R3, R5, R0, RZ, 0x3c, !PT ;  /* 0x0000000005037212 */ /* 0x000fc600078e3cff */
[----:B------:R-:W-:Y:S02]  /*04e0*/  @!P0 IADD3 R9, PT, PT, R9, -R6, RZ ;  /* 0x8000000609098210 */ /* 0x000fe40007ffe0ff */
[----:B------:R-:W-:Y:S02]  /*04f0*/  @!P0 IADD3 R7, PT, PT, R7, 0x1, RZ ;  /* 0x0000000107078810 */ /* 0x000fe40007ffe0ff */
[----:B------:R-:W-:-:S04]  /*0500*/  ISETP.NE.AND P0, PT, R0, RZ, PT ;  /* 0x000000ff0000720c */ /* 0x000fc80003f05270 */
[----:B------:R-:W-:Y:S01]  /*0510*/  @P2 VIADD R8, R8, 0x1 ;  /* 0x0000000108082836 */ /* 0x000fe20000000000 */
[----:B------:R-:W-:-:S03]  /*0520*/  ISETP.GE.U32.AND P2, PT, R9, R6, PT ;  /* 0x000000060900720c */ /* 0x000fc60003f46070 */
[----:B------:R-:W-:-:S04]  /*0530*/  IMAD.MOV.U32 R2, RZ, RZ, R8 ;  /* 0x000000ffff027224 */ /* 0x000fc800078e0008 */
[----:B------:R-:W-:Y:S01]  /*0540*/  @!P1 IMAD.MOV R2, RZ, RZ, -R2 ;  /* 0x000000ffff029224 */ /* 0x000fe200078e0a02 */
[----:B------:R-:W-:Y:S02]  /*0550*/  ISETP.GE.AND P1, PT, R3, RZ, PT ;  /* 0x000000ff0300720c */ /* 0x000fe40003f26270 */
[----:B------:R-:W-:-:S03]  /*0560*/  @!P3 LOP3.LUT R2, RZ, R27, RZ, 0x33, !PT ;  /* 0x0000001bff02b212 */ /* 0x000fc600078e33ff */
[----:B------:R-:W-:-:S03]  /*0570*/  @P2 VIADD R7, R7, 0x1 ;  /* 0x0000000107072836 */ /* 0x000fc60000000000 */
[----:B------:R-:W0:Y:S01]  /*0580*/  I2F.F64 R2, R2 ;  /* 0x0000000200027312 */ /* 0x000e220000201c00 */
[----:B------:R-:W-:-:S04]  /*0590*/  IMAD.MOV.U32 R12, RZ, RZ, R7 ;  /* 0x000000ffff0c7224 */ /* 0x000fc800078e0007 */
[----:B------:R-:W-:Y:S01]  /*05a0*/  @!P1 IMAD.MOV R12, RZ, RZ, -R12 ;  /* 0x000000ffff0c9224 */ /* 0x000fe200078e0a0c */
[----:B------:R-:W-:-:S04]  /*05b0*/  @!P0 LOP3.LUT R12, RZ, R0, RZ, 0x33, !PT ;  /* 0x00000000ff0c8212 */ /* 0x000fc800078e33ff */
[----:B------:R-:W-:Y:S01]  /*05c0*/  IADD3 R4, PT, PT, -R12, RZ, RZ ;  /* 0x000000ff0c047210 */ /* 0x000fe20007ffe1ff */
[----:B------:R1:W2:Y:S01]  /*05d0*/  I2F.F64 R6, R12 ;  /* 0x0000000c00067312 */ /* 0x0002a20000201c00 */
[----:B0-----:R-:W-:-:S03]  /*05e0*/  DADD R10, R2, -UR10 ;  /* 0x8000000a020a7e29 */ /* 0x001fc60008000000 */
[----:B------:R-:W-:Y:S01]  /*05f0*/  IMAD R5, R0, R4, R5 ;  /* 0x0000000400057224 */ /* 0x000fe200078e0205 */
[----:B-1----:R-:W-:-:S05]  /*0600*/  MOV R12, RZ ;  /* 0x000000ff000c7202 */ /* 0x002fca0000000f00 */
[----:B------:R-:W0:Y:S01]  /*0610*/  I2F.F64 R4, R5 ;  /* 0x0000000500047312 */ /* 0x000e220000201c00 */
[----:B------:R-:W-:Y:S01]  /*0620*/  DSETP.MAX.AND P0, P2, RZ, R10, PT ;  /* 0x0000000aff00722a */ /* 0x000fe20003a0f000 */
[----:B------:R-:W-:Y:S01]  /*0630*/  IMAD.MOV.U32 R17, RZ, RZ, R10 ;  /* 0x000000ffff117224 */ /* 0x000fe200078e000a */
[----:B--2---:R-:W-:Y:S01]  /*0640*/  DADD R8, R6, -UR8 ;  /* 0x8000000806087e29 */ /* 0x004fe20008000000 */
[----:B------:R-:W-:-:S03]  /*0650*/  IMAD.MOV.U32 R10, RZ, RZ, RZ ;  /* 0x000000ffff0a7224 */ /* 0x000fc600078e00ff */
[----:B------:R-:W-:Y:S02]  /*0660*/  SEL R16, R16, R17, P0 ;  /* 0x0000001110107207 */ /* 0x000fe40000000000 */
[----:B------:R-:W-:Y:S02]  /*0670*/  FSEL R15, R10, R11, P0 ;  /* 0x0000000b0a0f7208 */ /* 0x000fe40000000000 */
[----:B------:R-:W-:Y:S02]  /*0680*/  DSETP.MAX.AND P0, P1, RZ, R8, PT ;  /* 0x00000008ff00722a */ /* 0x000fe4000390f000 */
[----:B------:R-:W-:Y:S02]  /*0690*/  IMAD.MOV.U32 R13, RZ, RZ, R9 ;  /* 0x000000ffff0d7224 */ /* 0x000fe400078e0009 */
[----:B------:R-:W-:Y:S01]  /*06a0*/  @P2 LOP3.LUT R15, R11, 0x80000, RZ, 0xfc, !PT ;  /* 0x000800000b0f2812 */ /* 0x000fe200078efcff */
[----:B0-----:R-:W-:-:S04]  /*06b0*/  DADD R10, R4, -UR8 ;  /* 0x80000008040a7e29 */ /* 0x001fc80008000000 */
[----:B------:R-:W-:Y:S01]  /*06c0*/  IMAD.MOV.U32 R17, RZ, RZ, R15 ;  /* 0x000000ffff117224 */ /* 0x000fe200078e000f */
[C---:B------:R-:W-:Y:S02]  /*06d0*/  FSEL R15, R12.reuse, R13, P0 ;  /* 0x0000000d0c0f7208 */ /* 0x040fe40000000000 */
[----:B------:R-:W-:Y:S01]  /*06e0*/  SEL R12, R12, R8, P0 ;  /* 0x000000080c0c7207 */ /* 0x000fe20000000000 */
[----:B------:R-:W-:Y:S01]  /*06f0*/  DSETP.MAX.AND P2, P3, RZ, R10, PT ;  /* 0x0000000aff00722a */ /* 0x000fe20003b4f000 */
[----:B------:R-:W-:Y:S01]  /*0700*/  MOV R8, RZ ;  /* 0x000000ff00087202 */ /* 0x000fe20000000f00 */
[----:B------:R-:W-:Y:S01]  /*0710*/  IMAD.MOV.U32 R9, RZ, RZ, R10 ;  /* 0x000000ffff097224 */ /* 0x000fe200078e000a */
[----:B------:R-:W-:Y:S01]  /*0720*/  @P1 LOP3.LUT R15, R13, 0x80000, RZ, 0xfc, !PT ;  /* 0x000800000d0f1812 */ /* 0x000fe200078efcff */
[----:B------:R-:W-:Y:S03]  /*0730*/  F2I.F64.TRUNC R16, R16 ;  /* 0x0000001000107311 */ /* 0x000fe6000030d100 */
[----:B------:R-:W-:Y:S01]  /*0740*/  SEL R8, R8, R9, P2 ;  /* 0x0000000908087207 */ /* 0x000fe20001000000 */
[----:B------:R-:W-:-:S02]  /*0750*/  IMAD.MOV.U32 R9, RZ, RZ, RZ ;  /* 0x000000ffff097224 */ /* 0x000fc400078e00ff */
[----:B------:R-:W-:-:S03]  /*0760*/  IMAD.MOV.U32 R13, RZ, RZ, R15 ;  /* 0x000000ffff0d7224 */ /* 0x000fc600078e000f */
[----:B------:R-:W-:Y:S01]  /*0770*/  FSEL R9, R9, R11, P2 ;  /* 0x0000000b09097208 */ /* 0x000fe20001000000 */
[----:B------:R-:W3:Y:S01]  /*0780*/  F2I.F64.TRUNC R12, R12 ;  /* 0x0000000c000c7311 */ /* 0x000ee2000030d100 */
[----:B------:R-:W-:-:S07]  /*0790*/  @P3 LOP3.LUT R9, R11, 0x80000, RZ, 0xfc, !PT ;  /* 0x000800000b093812 */ /* 0x000fce00078efcff */
[----:B------:R-:W0:Y:S01]  /*07a0*/  F2I.F64.TRUNC R17, R8 ;  /* 0x0000000800117311 */ /* 0x000e22000030d100 */
[----:B---3--:R-:W-:-:S04]  /*07b0*/  IMAD R10, R16, UR7, R12 ;  /* 0x00000007100a7c24 */ /* 0x008fc8000f8e020c */
[----:B0-----:R-:W-:-:S04]  /*07c0*/  IMAD R11, R10, R0, R17 ;  /* 0x000000000a0b7224 */ /* 0x001fc800078e0211 */
[----:B----4-:R-:W-:-:S06]  /*07d0*/  IMAD.WIDE R22, R11, 0x4, R22 ;  /* 0x000000040b167825 */ /* 0x010fcc00078e0216 */
[----:B------:R0:W5:Y:S01]  /*07e0*/  LDG.E R22, desc[UR4][R22.64] ;  /* 0x0000000416167981 */ /* 0x000162000c1e1900 */
[----:B------:R-:W1:Y:S01]  /*07f0*/  I2F.F64 R10, UR7 ;  /* 0x00000007000a7d12 */ /* 0x000e620008201c00 */
[----:B------:R-:W-:Y:S01]  /*0800*/  DADD R2, R2, UR10 ;  /* 0x0000000a02027e29 */ /* 0x000fe20008000000 */
[----:B------:R-:W-:Y:S01]  /*0810*/  BSSY.RECONVERGENT B2, `(.L_x_3) ;  /* 0x00000c0000027945 */ /* 0x000fe20003800200 */
[----:B------:R-:W-:-:S05]  /*0820*/  DADD R4, R4, UR8 ;  /* 0x0000000804047e29 */ /* 0x000fca0008000000 */
[----:B------:R-:W2:Y:S01]  /*0830*/  I2F.F64 R18, UR6 ;  /* 0x0000000600127d12 */ /* 0x000ea20008201c00 */
[----:B-1----:R-:W-:-:S07]  /*0840*/  DADD R14, R10, -1 ;  /* 0xbff000000a0e7429 */ /* 0x002fce0000000000 */
[----:B------:R-:W1:Y:S01]  /*0850*/  I2F.F64 R8, R0 ;  /* 0x0000000000087312 */ /* 0x000e620000201c00 */
[----:B------:R-:W-:Y:S02]  /*0860*/  DADD R10, R6, UR8 ;  /* 0x00000008060a7e29 */ /* 0x000fe40008000000 */
[----:B--2---:R-:W-:-:S06]  /*0870*/  DADD R6, R18, -1 ;  /* 0xbff0000012067429 */ /* 0x004fcc0000000000 */
[----:B------:R-:W-:Y:S01]  /*0880*/  DSETP.MIN.AND P0, P1, R14, R10, PT ;  /* 0x0000000a0e00722a */ /* 0x000fe20003900000 */
[----:B------:R-:W-:Y:S01]  /*0890*/  IMAD.MOV.U32 R13, RZ, RZ, R14 ;  /* 0x000000ffff0d7224 */ /* 0x000fe200078e000e */
[----:B------:R-:W-:-:S04]  /*08a0*/  MOV R14, R11 ;  /* 0x0000000b000e7202 */ /* 0x000fc80000000f00 */
[----:B------:R-:W-:Y:S01]  /*08b0*/  FSEL R15, R15, R14, P0 ;  /* 0x0000000e0f0f7208 */ /* 0x000fe20000000000 */
[----:B-1----:R-:W-:Y:S01]  /*08c0*/  DADD R8, R8, -1 ;  /* 0xbff0000008087429 */ /* 0x002fe20000000000 */
[----:B------:R-:W-:Y:S01]  /*08d0*/  SEL R10, R13, R10, P0 ;  /* 0x0000000a0d0a7207 */ /* 0x000fe20000000000 */
[----:B------:R-:W-:Y:S01]  /*08e0*/  DSETP.MIN.AND P0, P3, R6, R2, PT ;  /* 0x000000020600722a */ /* 0x000fe20003b00000 */
[----:B------:R-:W-:Y:S02]  /*08f0*/  IMAD.MOV.U32 R0, RZ, RZ, R7 ;  /* 0x000000ffff007224 */ /* 0x000fe400078e0007 */
[----:B------:R-:W-:Y:S02]  /*0900*/  IMAD.MOV.U32 R13, RZ, RZ, R3 ;  /* 0x000000ffff0d7224 */ /* 0x000fe400078e0003 */
[----:B------:R-:W-:Y:S01]  /*0910*/  @P1 LOP3.LUT R15, R14, 0x80000, RZ, 0xfc, !PT ;  /* 0x000800000e0f1812 */ /* 0x000fe200078efcff */
[----:B------:R-:W-:Y:S01]  /*0920*/  DSETP.MIN.AND P1, P2, R8, R4, PT ;  /* 0x000000040800722a */ /* 0x000fe20003a20000 */
[----:B------:R-:W-:-:S02]  /*0930*/  SEL R6, R6, R2, P0 ;  /* 0x0000000206067207 */ /* 0x000fc40000000000 */
[----:B------:R-:W-:Y:S01]  /*0940*/  FSEL R19, R0, R13, P0 ;  /* 0x0000000d00137208 */ /* 0x000fe20000000000 */
[----:B------:R-:W-:Y:S01]  /*0950*/  IMAD.MOV.U32 R11, RZ, RZ, R15 ;  /* 0x000000ffff0b7224 */ /* 0x000fe200078e000f */
[----:B------:R-:W-:Y:S01]  /*0960*/  MOV R2, R8 ;  /* 0x0000000800027202 */ /* 0x000fe20000000f00 */
[----:B------:R-:W-:Y:S02]  /*0970*/  IMAD.MOV.U32 R0, RZ, RZ, R5 ;  /* 0x000000ffff007224 */ /* 0x000fe400078e0005 */
[----:B------:R-:W1:Y:S01]  /*0980*/  F2I.F64.TRUNC R15, R10 ;  /* 0x0000000a000f7311 */ /* 0x000e62000030d100 */
[----:B------:R-:W-:Y:S02]  /*0990*/  @P3 LOP3.LUT R19, R13, 0x80000, RZ, 0xfc, !PT ;  /* 0x000800000d133812 */ /* 0x000fe400078efcff */
[----:B------:R-:W-:Y:S02]  /*09a0*/  FSEL R3, R9, R0, P1 ;  /* 0x0000000009037208 */ /* 0x000fe40000800000 */
[----:B------:R-:W-:Y:S01]  /*09b0*/  SEL R2, R2, R4, P1 ;  /* 0x0000000402027207 */ /* 0x000fe20000800000 */
[----:B------:R-:W-:Y:S01]  /*09c0*/  IMAD.MOV.U32 R7, RZ, RZ, R19 ;  /* 0x000000ffff077224 */ /* 0x000fe200078e0013 */
[----:B------:R-:W-:-:S02]  /*09d0*/  @P2 LOP3.LUT R3, R0, 0x80000, RZ, 0xfc, !PT ;  /* 0x0008000000032812 */ /* 0x000fc400078efcff */
[----:B-1----:R-:W-:-:S13]  /*09e0*/  ISETP.GT.AND P0, PT, R12, R15, PT ;  /* 0x0000000f0c00720c */ /* 0x002fda0003f04270 */
[----:B0-----:R-:W-:Y:S05]  /*09f0*/  @P0 BRA `(.L_x_4) ;  /* 0x0000000800840947 */ /* 0x001fea0003800000 */
[----:B------:R0:W1:Y:S01]  /*0a00*/  F2I.F64.TRUNC R13, R6 ;  /* 0x00000006000d7311 */ /* 0x000062000030d100 */
[C---:B------:R-:W-:Y:S01]  /*0a10*/  VIADD R11, R16.reuse, 0x6 ;  /* 0x00000006100b7836 */ /* 0x040fe20000000000 */
[----:B------:R-:W-:-:S06]  /*0a20*/  IADD3 R10, PT, PT, R16, 0x7, RZ ;  /* 0x00000007100a7810 */ /* 0x000fcc0007ffe0ff */
[----:B------:R0:W2:Y:S02]  /*0a30*/  F2I.F64.TRUNC R14, R2 ;  /* 0x00000002000e7311 */ /* 0x0000a4000030d100 */
.L_x_15:
[----:B--2---:R-:W-:Y:S01]  /*0a40*/  ISETP.GT.AND P0, PT, R17, R14, PT ;  /* 0x0000000e1100720c */ /* 0x004fe20003f04270 */
[----:B------:R-:W-:-:S12]  /*0a50*/  BSSY.RECONVERGENT B1, `(.L_x_5) ;  /* 0x0000098000017945 */ /* 0x000fd80003800200 */
[----:B------:R-:W-:Y:S05]  /*0a60*/  @P0 BRA `(.L_x_6) ;  /* 0x0000000800580947 */ /* 0x000fea0003800000 */
[----:B------:R-:W2:Y:S01]  /*0a70*/  LDC R19, c[0x0][0x390] ;  /* 0x0000e400ff137b82 */ /* 0x000ea20000000800 */
[C---:B------:R-:W-:Y:S01]  /*0a80*/  VIADD R5, R16.reuse, 0x2 ;  /* 0x0000000210057836 */ /* 0x040fe20000000000 */
[C---:B0-----:R-:W-:Y:S01]  /*0a90*/  IADD3 R6, PT, PT, R16.reuse, 0x4, RZ ;  /* 0x0000000410067810 */ /* 0x041fe20007ffe0ff */
[C---:B------:R-:W-:Y:S02]  /*0aa0*/  VIADD R9, R16.reuse, 0x5 ;  /* 0x0000000510097836 */ /* 0x040fe40000000000 */
[C---:B------:R-:W-:Y:S02]  /*0ab0*/  VIADD R8, R16.reuse, 0x3 ;  /* 0x0000000310087836 */ /* 0x040fe40000000000 */
[----:B------:R-:W-:Y:S02]  /*0ac0*/  IMAD.MOV.U32 R7, RZ, RZ, R17 ;  /* 0x000000ffff077224 */ /* 0x000fe400078e0011 */
[-C--:B--2---:R-:W-:Y:S02]  /*0ad0*/  IMAD R3, R16, R19.reuse, R19 ;  /* 0x0000001310037224 */ /* 0x084fe400078e0213 */
[----:B------:R-:W-:-:S02]  /*0ae0*/  IMAD R5, R5, R19, R12 ;  /* 0x0000001305057224 */ /* 0x000fc400078e020c */
[-CC-:B------:R-:W-:Y:S02]  /*0af0*/  IMAD R4, R10, R19.reuse, R12.reuse ;  /* 0x000000130a047224 */ /* 0x180fe400078e020c */
[--C-:B------:R-:W-:Y:S02]  /*0b00*/  IMAD R2, R16, R19, R12.reuse ;  /* 0x0000001310027224 */ /* 0x100fe400078e020c */
[----:B------:R-:W-:-:S07]  /*0b10*/  IMAD.IADD R0, R3, 0x1, R12 ;  /* 0x0000000103007824 */ /* 0x000fce00078e020c */
.L_x_14:
[----:B-1----:R-:W-:Y:S01]  /*0b20*/  ISETP.GE.AND P0, PT, R13, R16, PT ;  /* 0x000000100d00720c */ /* 0x002fe20003f06270 */
[----:B------:R-:W-:-:S12]  /*0b30*/  BSSY.RECONVERGENT B0, `(.L_x_7) ;  /* 0x0000086000007945 */ /* 0x000fd80003800200 */
[----:B------:R-:W-:Y:S05]  /*0b40*/  @!P0 BRA `(.L_x_8) ;  /* 0x0000000800108947 */ /* 0x000fea0003800000 */
[----:B------:R-:W-:Y:S01]  /*0b50*/  IMAD.IADD R18, R13, 0x1, -R16 ;  /* 0x000000010d127824 */ /* 0x000fe200078e0a10 */
[----:B------:R-:W-:Y:S01]  /*0b60*/  BSSY.RECONVERGENT B3, `(.L_x_9) ;  /* 0x0000043000037945 */ /* 0x000fe20003800200 */
[----:B------:R-:W-:-:S03]  /*0b70*/  MOV R3, R16 ;  /* 0x0000001000037202 */ /* 0x000fc60000000f00 */
[----:B------:R-:W-:-:S13]  /*0b80*/  ISETP.GE.U32.AND P0, PT, R18, 0x7, PT ;  /* 0x000000071200780c */ /* 0x000fda0003f06070 */
[----:B------:R-:W-:Y:S05]  /*0b90*/  @!P0 BRA `(.L_x_10) ;  /* 0x0000000000fc8947 */ /* 0x000fea0003800000 */
[----:B------:R-:W0:Y:S01]  /*0ba0*/  LDCU UR7, c[0x0][0x390] ;  /* 0x00007200ff0777ac */ /* 0x000e220008000800 */
[----:B------:R-:W-:Y:S02]  /*0bb0*/  VIADD R18, R18, 0x1 ;  /* 0x0000000112127836 */ /* 0x000fe40000000000 */
[----:B------:R-:W-:Y:S01]  /*0bc0*/  IMAD.MOV.U32 R3, RZ, RZ, R16 ;  /* 0x000000ffff037224 */ /* 0x000fe200078e0010 */
[----:B------:R-:W1:Y:S02]  /*0bd0*/  LDCU UR6, c[0x0][0x394] ;  /* 0x00007280ff0677ac */ /* 0x000e640008000800 */
[----:B------:R-:W-:-:S05]  /*0be0*/  LOP3.LUT R18, R18, 0xfffffff8, RZ, 0xc0, !PT ;  /* 0xfffffff812127812 */ /* 0x000fca00078ec0ff */
[----:B------:R-:W-:Y:S02]  /*0bf0*/  IMAD.MOV R29, RZ, RZ, -R18 ;  /* 0x000000ffff1d7224 */ /* 0x000fe400078e0a12 */
[--C-:B0-----:R-:W-:Y:S02]  /*0c00*/  IMAD R20, R8, UR7, R12.reuse ;  /* 0x0000000708147c24 */ /* 0x101fe4000f8e020c */
[--C-:B------:R-:W-:Y:S02]  /*0c10*/  IMAD R34, R6, UR7, R12.reuse ;  /* 0x0000000706227c24 */ /* 0x100fe4000f8e020c */
[--C-:B------:R-:W-:Y:S02]  /*0c20*/  IMAD R24, R9, UR7, R12.reuse ;  /* 0x0000000709187c24 */ /* 0x100fe4000f8e020c */
[----:B------:R-:W-:Y:S02]  /*0c30*/  IMAD R36, R11, UR7, R12 ;  /* 0x000000070b247c24 */ /* 0x000fe4000f8e020c */
[----:B-1----:R-:W-:-:S02]  /*0c40*/  IMAD R33, R0, UR6, R7 ;  /* 0x0000000600217c24 */ /* 0x002fc4000f8e0207 */
[--C-:B------:R-:W-:Y:S02]  /*0c50*/  IMAD R30, R5, UR6, R7.reuse ;  /* 0x00000006051e7c24 */ /* 0x100fe4000f8e0207 */
[--C-:B------:R-:W-:Y:S02]  /*0c60*/  IMAD R32, R4, UR6, R7.reuse ;  /* 0x0000000604207c24 */ /* 0x100fe4000f8e0207 */
[--C-:B------:R-:W-:Y:S02]  /*0c70*/  IMAD R28, R2, UR6, R7.reuse ;  /* 0x00000006021c7c24 */ /* 0x100fe4000f8e0207 */
[--C-:B------:R-:W-:Y:S02]  /*0c80*/  IMAD R31, R20, UR6, R7.reuse ;  /* 0x00000006141f7c24 */ /* 0x100fe4000f8e0207 */
[--C-:B------:R-:W-:Y:S02]  /*0c90*/  IMAD R34, R34, UR6, R7.reuse ;  /* 0x0000000622227c24 */ /* 0x100fe4000f8e0207 */
[----:B------:R-:W-:-:S02]  /*0ca0*/  IMAD R35, R24, UR6, R7 ;  /* 0x0000000618237c24 */ /* 0x000fc4000f8e0207 */
[----:B------:R-:W-:-:S07]  /*0cb0*/  IMAD R36, R36, UR6, R7 ;  /* 0x0000000624247c24 */ /* 0x000fce000f8e0207 */
.L_x_11:
[----:B------:R-:W0:Y:S02]  /*0cc0*/  LDC.64 R18, c[0x0][0x380] ;  /* 0x0000e000ff127b82 */ /* 0x000e240000000a00 */
[----:B0-----:R-:W-:-:S06]  /*0cd0*/  IMAD.WIDE R20, R28, 0x4, R18 ;  /* 0x000000041c147825 */ /* 0x001fcc00078e0212 */
[----:B------:R-:W2:Y:S01]  /*0ce0*/  LDG.E R21, desc[UR4][R20.64] ;  /* 0x0000000414157981 */ /* 0x000ea2000c1e1900 */
[----:B------:R-:W-:-:S06]  /*0cf0*/  IMAD.WIDE R24, R33, 0x4, R18 ;  /* 0x0000000421187825 */ /* 0x000fcc00078e0212 */
[----:B------:R-:W3:Y:S01]  /*0d00*/  LDG.E R24, desc[UR4][R24.64] ;  /* 0x0000000418187981 */ /* 0x000ee2000c1e1900 */
[----:B--2--5:R-:W-:-:S04]  /*0d10*/  FSETP.GT.AND P0, PT, R21, R22, PT ;  /* 0x000000161500720b */ /* 0x024fc80003f04000 */
[----:B------:R-:W-:Y:S01]  /*0d20*/  FSEL R37, R21, R22, P0 ;  /* 0x0000001615257208 */ /* 0x000fe20000000000 */
[----:B------:R-:W-:-:S03]  /*0d30*/  IMAD.WIDE R22, R30, 0x4, R18 ;  /* 0x000000041e167825 */ /* 0x000fc600078e0212 */
[----:B---3--:R-:W-:-:S03]  /*0d40*/  FSETP.GT.AND P0, PT, R24, R37, PT ;  /* 0x000000251800720b */ /* 0x008fc60003f04000 */
[----:B------:R-:W2:Y:S01]  /*0d50*/  LDG.E R22, desc[UR4][R22.64] ;  /* 0x0000000416167981 */ /* 0x000ea2000c1e1900 */
[----:B------:R-:W-:Y:S01]  /*0d60*/  IMAD.WIDE R20, R31, 0x4, R18 ;  /* 0x000000041f147825 */ /* 0x000fe200078e0212 */
[----:B------:R-:W-:-:S04]  /*0d70*/  FSEL R37, R24, R37, P0 ;  /* 0x0000002518257208 */ /* 0x000fc80000000000 */
[----:B------:R0:W3:Y:S02]  /*0d80*/  LDG.E R24, desc[UR4][R20.64] ;  /* 0x0000000414187981 */ /* 0x0000e4000c1e1900 */
[----:B0-----:R-:W-:-:S05]  /*0d90*/  IMAD.WIDE R20, R34, 0x4, R18 ;  /* 0x0000000422147825 */ /* 0x001fca00078e0212 */
[----:B------:R-:W4:Y:S01]  /*0da0*/  LDG.E R25, desc[UR4][R20.64] ;  /* 0x0000000414197981 */ /* 0x000f22000c1e1900 */
[----:B--2---:R-:W-:-:S04]  /*0db0*/  FSETP.GT.AND P0, PT, R22, R37, PT ;  /* 0x000000251600720b */ /* 0x004fc80003f04000 */
[----:B------:R-:W-:-:S04]  /*0dc0*/  FSEL R37, R22, R37, P0 ;  /* 0x0000002516257208 */ /* 0x000fc80000000000 */
[----:B---3--:R-:W-:Y:S01]  /*0dd0*/  FSETP.GT.AND P0, PT, R24, R37, PT ;  /* 0x000000251800720b */ /* 0x008fe20003f04000 */
[----:B------:R-:W-:-:S03]  /*0de0*/  IMAD.WIDE R22, R35, 0x4, R18 ;  /* 0x0000000423167825 */ /* 0x000fc600078e0212 */
[----:B------:R-:W-:-:S03]  /*0df0*/  FSEL R37, R24, R37, P0 ;  /* 0x0000002518257208 */ /* 0x000fc60000000000 */
[----:B------:R-:W2:Y:S01]  /*0e00*/  LDG.E R22, desc[UR4][R22.64] ;  /* 0x0000000416167981 */ /* 0x000ea2000c1e1900 */
[----:B----4-:R-:W-:-:S04]  /*0e10*/  FSETP.GT.AND P0, PT, R25, R37, PT ;  /* 0x000000251900720b */ /* 0x010fc80003f04000 */
[----:B------:R-:W-:Y:S01]  /*0e20*/  FSEL R37, R25, R37, P0 ;  /* 0x0000002519257208 */ /* 0x000fe20000000000 */
[----:B------:R-:W-:-:S04]  /*0e30*/  IMAD.WIDE R24, R36, 0x4, R18 ;  /* 0x0000000424187825 */ /* 0x000fc800078e0212 */
[----:B------:R-:W-:Y:S02]  /*0e40*/  IMAD.WIDE R18, R32, 0x4, R18 ;  /* 0x0000000420127825 */ /* 0x000fe400078e0212 */
[----:B------:R-:W3:Y:S04]  /*0e50*/  LDG.E R24, desc[UR4][R24.64] ;  /* 0x0000000418187981 */ /* 0x000ee8000c1e1900 */
[----:B------:R-:W4:Y:S01]  /*0e60*/  LDG.E R18, desc[UR4][R18.64] ;  /* 0x0000000412127981 */ /* 0x000f22000c1e1900 */
[----:B------:R-:W-:-:S04]  /*0e70*/  IADD3 R29, PT, PT, R29, 0x8, RZ ;  /* 0x000000081d1d7810 */ /* 0x000fc80007ffe0ff */
[----:B------:R-:W-:Y:S01]  /*0e80*/  ISETP.NE.AND P1, PT, R29, RZ, PT ;  /* 0x000000ff1d00720c */ /* 0x000fe20003f25270 */
[----:B------:R-:W-:Y:S01]  /*0e90*/  VIADD R3, R3, 0x8 ;  /* 0x0000000803037836 */ /* 0x000fe20000000000 */
[C---:B------:R-:W-:Y:S01]  /*0ea0*/  LEA R30, R27.reuse, R30, 0x3 ;  /* 0x0000001e1b1e7211 */ /* 0x040fe200078e18ff */
[C---:B------:R-:W-:Y:S01]  /*0eb0*/  IMAD R28, R27.reuse, 0x8, R28 ;  /* 0x000000081b1c7824 */ /* 0x040fe200078e021c */
[C---:B------:R-:W-:Y:S01]  /*0ec0*/  LEA R36, R27.reuse, R36, 0x3 ;  /* 0x000000241b247211 */ /* 0x040fe200078e18ff */
[C---:B------:R-:W-:Y:S02]  /*0ed0*/  IMAD R33, R27.reuse, 0x8, R33 ;  /* 0x000000081b217824 */ /* 0x040fe400078e0221 */
[C---:B------:R-:W-:Y:S02]  /*0ee0*/  IMAD R31, R27.reuse, 0x8, R31 ;  /* 0x000000081b1f7824 */ /* 0x040fe400078e021f */
[C---:B------:R-:W-:Y:S02]  /*0ef0*/  IMAD R34, R27.reuse, 0x8, R34 ;  /* 0x000000081b227824 */ /* 0x040fe400078e0222 */
[----:B------:R-:W-:-:S02]  /*0f00*/  IMAD R35, R27, 0x8, R35 ;  /* 0x000000081b237824 */ /* 0x000fc400078e0223 */
[----:B------:R-:W-:Y:S01]  /*0f10*/  IMAD R32, R27, 0x8, R32 ;  /* 0x000000081b207824 */ /* 0x000fe200078e0220 */
[----:B--2---:R-:W-:-:S04]  /*0f20*/  FSETP.GT.AND P0, PT, R22, R37, PT ;  /* 0x000000251600720b */ /* 0x004fc80003f04000 */
[----:B------:R-:W-:-:S04]  /*0f30*/  FSEL R37, R22, R37, P0 ;  /* 0x0000002516257208 */ /* 0x000fc80000000000 */
[----:B---3--:R-:W-:-:S04]  /*0f40*/  FSETP.GT.AND P0, PT, R24, R37, PT ;  /* 0x000000251800720b */ /* 0x008fc80003f04000 */
[----:B------:R-:W-:-:S04]  /*0f50*/  FSEL R37, R24, R37, P0 ;  /* 0x0000002518257208 */ /* 0x000fc80000000000 */
[----:B----4-:R-:W-:-:S04]  /*0f60*/  FSETP.GT.AND P0, PT, R18, R37, PT ;  /* 0x000000251200720b */ /* 0x010fc80003f04000 */
[----:B------:R-:W-:Y:S01]  /*0f70*/  FSEL R22, R18, R37, P0 ;  /* 0x0000002512167208 */ /* 0x000fe20000000000 */
[----:B------:R-:W-:Y:S08]  /*0f80*/  @P1 BRA `(.L_x_11) ;  /* 0xfffffffc004c1947 */ /* 0x000ff0000383ffff */
.L_x_10:
[----:B------:R-:W-:Y:S05]  /*0f90*/  BSYNC.RECONVERGENT B3 ;  /* 0x0000000000037941 */ /* 0x000fea0003800200 */
.L_x_9:
[----:B------:R-:W-:-:S04]  /*0fa0*/  IADD3 R18, PT, PT, R13, 0x1, -R16 ;  /* 0x000000010d127810 */ /* 0x000fc80007ffe810 */
[----:B------:R-:W-:-:S04]  /*0fb0*/  LOP3.LUT R18, R18, 0x7, RZ, 0xc0, !PT ;  /* 0x0000000712127812 */ /* 0x000fc800078ec0ff */
[----:B------:R-:W-:-:S13]  /*0fc0*/  ISETP.NE.AND P0, PT, R18, RZ, PT ;  /* 0x000000ff1200720c */ /* 0x000fda0003f05270 */
[----:B------:R-:W-:Y:S05]  /*0fd0*/  @!P0 BRA `(.L_x_8) ;  /* 0x0000000000ec8947 */ /* 0x000fea0003800000 */
[----:B------:R-:W-:Y:S01]  /*0fe0*/  VIADD R18, R18, 0xffffffff ;  /* 0xffffffff12127836 */ /* 0x000fe20000000000 */
[----:B------:R-:W-:Y:S01]  /*0ff0*/  IADD3 R23, PT, PT, R13, 0x1, -R16 ;  /* 0x000000010d177810 */ /* 0x000fe20007ffe810 */
[----:B------:R-:W-:Y:S03]  /*1000*/  BSSY.RECONVERGENT B3, `(.L_x_12) ;  /* 0x000001c000037945 */ /* 0x000fe60003800200 */
[----:B------:R-:W-:Y:S02]  /*1010*/  ISETP.GE.U32.AND P1, PT, R18, 0x3, PT ;  /* 0x000000031200780c */ /* 0x000fe40003f26070 */
[----:B------:R-:W-:-:S11]  /*1020*/  LOP3.LUT P0, R23, R23, 0x3, RZ, 0xc0, !PT ;  /* 0x0000000317177812 */ /* 0x000fd6000780c0ff */
[----:B------:R-:W-:Y:S05]  /*1030*/  @!P1 BRA `(.L_x_13) ;  /* 0x0000000000609947 */ /* 0x000fea0003800000 */
[----:B------:R-:W0:Y:S01]  /*1040*/  LDCU.64 UR6, c[0x0][0x390] ;  /* 0x00007200ff0677ac */ /* 0x000e220008000a00 */
[----:B------:R-:W1:Y:S01]  /*1050*/  LDC.64 R18, c[0x0][0x380] ;  /* 0x0000e000ff127b82 */ /* 0x000e620000000a00 */
[----:B0-----:R-:W-:-:S04]  /*1060*/  IMAD R20, R3, UR6, R12 ;  /* 0x0000000603147c24 */ /* 0x001fc8000f8e020c */
[----:B------:R-:W-:-:S04]  /*1070*/  IMAD R20, R20, UR7, R7 ;  /* 0x0000000714147c24 */ /* 0x000fc8000f8e0207 */
[----:B-1----:R-:W-:-:S04]  /*1080*/  IMAD.WIDE R28, R20, 0x4, R18 ;  /* 0x00000004141c7825 */ /* 0x002fc800078e0212 */
[C---:B------:R-:W-:Y:S02]  /*1090*/  IMAD.IADD R20, R27.reuse, 0x1, R20 ;  /* 0x000000011b147824 */ /* 0x040fe400078e0214 */
[----:B------:R-:W2:Y:S02]  /*10a0*/  LDG.E R29, desc[UR4][R28.64] ;  /* 0x000000041c1d7981 */ /* 0x000ea4000c1e1900 */
[----:B------:R-:W-:Y:S01]  /*10b0*/  IMAD.WIDE R24, R20, 0x4, R18 ;  /* 0x0000000414187825 */ /* 0x000fe200078e0212 */
[----:B------:R-:W-:-:S05]  /*10c0*/  IADD3 R30, PT, PT, R27, R20, RZ ;  /* 0x000000141b1e7210 */ /* 0x000fca0007ffe0ff */
[----:B------:R-:W3:Y:S01]  /*10d0*/  LDG.E R25, desc[UR4][R24.64] ;  /* 0x0000000418197981 */ /* 0x000ee2000c1e1900 */
[----:B------:R-:W-:-:S04]  /*10e0*/  IMAD.WIDE R20, R30, 0x4, R18 ;  /* 0x000000041e147825 */ /* 0x000fc800078e0212 */
[----:B------:R-:W-:Y:S02]  /*10f0*/  IMAD.IADD R31, R27, 0x1, R30 ;  /* 0x000000011b1f7824 */ /* 0x000fe400078e021e */
[----:B------:R-:W4:Y:S02]  /*1100*/  LDG.E R21, desc[UR4][R20.64] ;  /* 0x0000000414157981 */ /* 0x000f24000c1e1900 */
[----:B------:R-:W-:-:S06]  /*1110*/  IMAD.WIDE R18, R31, 0x4, R18 ;  /* 0x000000041f127825 */ /* 0x000fcc00078e0212 */
[----:B------:R-:W4:Y:S01]  /*1120*/  LDG.E R19, desc[UR4][R18.64] ;  /* 0x0000000412137981 */ /* 0x000f22000c1e1900 */
[----:B------:R-:W-:Y:S01]  /*1130*/  VIADD R3, R3, 0x4 ;  /* 0x0000000403037836 */ /* 0x000fe20000000000 */
[----:B--2--5:R-:W-:-:S04]  /*1140*/  FSETP.GT.AND P1, PT, R29, R22, PT ;  /* 0x000000161d00720b */ /* 0x024fc80003f24000 */
[----:B------:R-:W-:-:S04]  /*1150*/  FSEL R22, R29, R22, P1 ;  /* 0x000000161d167208 */ /* 0x000fc80000800000 */
[----:B---3--:R-:W-:-:S04]  /*1160*/  FSETP.GT.AND P1, PT, R25, R22, PT ;  /* 0x000000161900720b */ /* 0x008fc80003f24000 */
[----:B------:R-:W-:-:S04]  /*1170*/  FSEL R22, R25, R22, P1 ;  /* 0x0000001619167208 */ /* 0x000fc80000800000 */
[----:B----4-:R-:W-:-:S04]  /*1180*/  FSETP.GT.AND P1, PT, R21, R22, PT ;  /* 0x000000161500720b */ /* 0x010fc80003f24000 */
[----:B------:R-:W-:-:S04]  /*1190*/  FSEL R22, R21, R22, P1 ;  /* 0x0000001615167208 */ /* 0x000fc80000800000 */
[----:B------:R-:W-:-:S04]  /*11a0*/  FSETP.GT.AND P1, PT, R19, R22, PT ;  /* 0x000000161300720b */ /* 0x000fc80003f24000 */
[----:B------:R-:W-:-:S09]  /*11b0*/  FSEL R22, R19, R22, P1 ;  /* 0x0000001613167208 */ /* 0x000fd20000800000 */
.L_x_13:
[----:B------:R-:W-:Y:S05]  /*11c0*/  BSYNC.RECONVERGENT B3 ;  /* 0x0000000000037941 */ /* 0x000fea0003800200 */
.L_x_12:
[----:B------:R-:W-:Y:S05]  /*11d0*/  @!P0 BRA `(.L_x_8) ;  /* 0x00000000006c8947 */ /* 0x000fea0003800000 */
[----:B------:R-:W-:-:S13]  /*11e0*/  ISETP.NE.AND P0, PT, R23, 0x1, PT ;  /* 0x000000011700780c */ /* 0x000fda0003f05270 */
[----:B------:R-:W0:Y:S08]  /*11f0*/  @P0 LDC.64 R18, c[0x0][0x390] ;  /* 0x0000e400ff120b82 */ /* 0x000e300000000a00 */
[----:B------:R-:W1:Y:S01]  /*1200*/  @P0 LDC.64 R20, c[0x0][0x380] ;  /* 0x0000e000ff140b82 */ /* 0x000e620000000a00 */
[----:B0-----:R-:W-:-:S04]  /*1210*/  @P0 IMAD R18, R3, R18, R12 ;  /* 0x0000001203120224 */ /* 0x001fc800078e020c */
[----:B------:R-:W-:-:S04]  /*1220*/  @P0 IMAD R23, R18, R19, R7 ;  /* 0x0000001312170224 */ /* 0x000fc800078e0207 */
[----:B-1----:R-:W-:-:S04]  /*1230*/  @P0 IMAD.WIDE R18, R23, 0x4, R20 ;  /* 0x0000000417120825 */ /* 0x002fc800078e0214 */
[----:B------:R-:W-:Y:S02]  /*1240*/  @P0 IMAD.IADD R23, R27, 0x1, R23 ;  /* 0x000000011b170824 */ /* 0x000fe400078e0217 */
[----:B------:R-:W2:Y:S02]  /*1250*/  @P0 LDG.E R19, desc[UR4][R18.64] ;  /* 0x0000000412130981 */ /* 0x000ea4000c1e1900 */
[----:B------:R-:W-:-:S06]  /*1260*/  @P0 IMAD.WIDE R20, R23, 0x4, R20 ;  /* 0x0000000417140825 */ /* 0x000fcc00078e0214 */
[----:B------:R-:W3:Y:S01]  /*1270*/  @P0 LDG.E R21, desc[UR4][R20.64] ;  /* 0x0000000414150981 */ /* 0x000ee2000c1e1900 */
[----:B------:R-:W-:Y:S01]  /*1280*/  IADD3 R23, PT, PT, -R16, R13, RZ ;  /* 0x0000000d10177210 */ /* 0x000fe20007ffe1ff */
[----:B------:R-:W-:-:S03]  /*1290*/  @P0 VIADD R3, R3, 0x2 ;  /* 0x0000000203030836 */ /* 0x000fc60000000000 */
[----:B------:R-:W-:Y:S02]  /*12a0*/  LOP3.LUT R23, R23, 0x1, RZ, 0xc0, !PT ;  /* 0x0000000117177812 */ /* 0x000fe400078ec0ff */
[----:B--2--5:R-:W-:-:S04]  /*12b0*/  @P0 FSETP.GT.AND P1, PT, R19, R22, PT ;  /* 0x000000161300020b */ /* 0x024fc80003f24000 */
[----:B------:R-:W-:Y:S02]  /*12c0*/  @P0 FSEL R24, R19, R22, P1 ;  /* 0x0000001613180208 */ /* 0x000fe40000800000 */
[----:B------:R-:W-:Y:S02]  /*12d0*/  ISETP.NE.U32.AND P1, PT, R23, 0x1, PT ;  /* 0x000000011700780c */ /* 0x000fe40003f25070 */
[----:B---3--:R-:W-:-:S04]  /*12e0*/  @P0 FSETP.GT.AND P2, PT, R21, R24, PT ;  /* 0x000000181500020b */ /* 0x008fc80003f44000 */
[----:B------:R-:W-:-:S07]  /*12f0*/  @P0 FSEL R22, R21, R24, P2 ;  /* 0x0000001815160208 */ /* 0x000fce0001000000 */
[----:B------:R-:W-:Y:S05]  /*1300*/  @!P1 BRA `(.L_x_8) ;  /* 0x0000000000209947 */ /* 0x000fea0003800000 */
[----:B------:R-:W0:Y:S01]  /*1310*/  LDCU.64 UR6, c[0x0][0x390] ;  /* 0x00007200ff0677ac */ /* 0x000e220008000a00 */
[----:B------:R-:W1:Y:S01]  /*1320*/  LDC.64 R18, c[0x0][0x380] ;  /* 0x0000e000ff127b82 */ /* 0x000e620000000a00 */
[----:B0-----:R-:W-:-:S04]  /*1330*/  IMAD R20, R3, UR6, R12 ;  /* 0x0000000603147c24 */ /* 0x001fc8000f8e020c */
[----:B------:R-:W-:-:S04]  /*1340*/  IMAD R3, R20, UR7, R7 ;  /* 0x0000000714037c24 */ /* 0x000fc8000f8e0207 */
[----:B-1----:R-:W-:-:S06]  /*1350*/  IMAD.WIDE R18, R3, 0x4, R18 ;  /* 0x0000000403127825 */ /* 0x002fcc00078e0212 */
[----:B------:R-:W2:Y:S02]  /*1360*/  LDG.E R19, desc[UR4][R18.64] ;  /* 0x0000000412137981 */ /* 0x000ea4000c1e1900 */
[----:B--2---:R-:W-:-:S13]  /*1370*/  FSETP.GT.AND P0, PT, R19, R22, PT ;  /* 0x000000161300720b */ /* 0x004fda0003f04000 */
[----:B------:R-:W-:-:S07]  /*1380*/  @P0 IMAD.MOV.U32 R22, RZ, RZ, R19 ;  /* 0x000000ffff160224 */ /* 0x000fce00078e0013 */
.L_x_8:
[----:B------:R-:W-:Y:S05]  /*1390*/  BSYNC.RECONVERGENT B0 ;  /* 0x0000000000007941 */ /* 0x000fea0003800200 */
.L_x_7:
[C---:B------:R-:W-:Y:S02]  /*13a0*/  ISETP.NE.AND P0, PT, R7.reuse, R14, PT ;  /* 0x0000000e0700720c */ /* 0x040fe40003f05270 */
[----:B------:R-:W-:-:S11]  /*13b0*/  IADD3 R7, PT, PT, R7, 0x1, RZ ;  /* 0x0000000107077810 */ /* 0x000fd60007ffe0ff */
[----:B------:R-:W-:Y:S05]  /*13c0*/  @P0 BRA `(.L_x_14) ;  /* 0xfffffff400d40947 */ /* 0x000fea000383ffff */
.L_x_6:
[----:B------:R-:W-:Y:S05]  /*13d0*/  BSYNC.RECONVERGENT B1 ;  /* 0x0000000000017941 */ /* 0x000fea0003800200 */
.L_x_5:
[C---:B------:R-:W-:Y:S01]  /*13e0*/  ISETP.NE.AND P0, PT, R12.reuse, R15, PT ;  /* 0x0000000f0c00720c */ /* 0x040fe20003f05270 */
[----:B------:R-:W-:-:S12]  /*13f0*/  VIADD R12, R12, 0x1 ;  /* 0x000000010c0c7836 */ /* 0x000fd80000000000 */
[----:B------:R-:W-:Y:S05]  /*1400*/  @P0 BRA `(.L_x_15) ;  /* 0xfffffff4008c0947 */ /* 0x000fea000383ffff */
.L_x_4:
[----:B------:R-:W-:Y:S05]  /*1410*/  BSYNC.RECONVERGENT B2 ;  /* 0x0000000000027941 */ /* 0x000fea0003800200 */
.L_x_3:
[----:B------:R-:W2:Y:S01]  /*1420*/  LDCU.64 UR6, c[0x0][0x380] ;  /* 0x00007000ff0677ac */ /* 0x000ea20008000a00 */
[----:B0-----:R-:W-:Y:S02]  /*1430*/  SHF.R.S32.HI R7, RZ, 0x1f, R26 ;  /* 0x0000001fff077819 */ /* 0x001fe4000001141a */
[----:B--2---:R-:W-:-:S04]  /*1440*/  LEA R2, P0, R26, UR6, 0x2 ;  /* 0x000000061a027c11 */ /* 0x004fc8000f8010ff */
[----:B------:R-:W-:-:S06]  /*1450*/  LEA.HI.X R3, R26, UR7, R7, 0x2, P0 ;  /* 0x000000071a037c11 */ /* 0x000fcc00080f1407 */
[----:B------:R-:W2:Y:S01]  /*1460*/  LDG.E R3, desc[UR4][R2.64] ;  /* 0x0000000402037981 */ /* 0x000ea2000c1e1900 */
[----:B------:R-:W-:Y:S01]  /*1470*/  IMAD.MOV.U32 R0, RZ, RZ, 0xff ;  /* 0x000000ffff007424 */ /* 0x000fe200078e00ff */
[----:B--2--5:R-:W-:-:S13]  /*1480*/  FSETP.NEU.AND P0, PT, R3, R22, PT ;  /* 0x000000160300720b */ /* 0x024fda0003f0d000 */
[----:B------:R-:W0:Y:S02]  /*1490*/  @!P0 LDC.64 R4, c[0x0][0x388] ;  /* 0x0000e200ff048b82 */ /* 0x000e240000000a00 */
[----:B0-----:R-:W-:-:S04]  /*14a0*/  @!P0 LEA R4, P1, R26, R4, 0x1 ;  /* 0x000000041a048211 */ /* 0x001fc800078208ff */
[----:B------:R-:W-:-:S05]  /*14b0*/  @!P0 LEA.HI.X R5, R26, R5, R7, 0x1, P1 ;  /* 0x000000051a058211 */ /* 0x000fca00008f0c07 */
[----:B------:R0:W-:Y:S01]  /*14c0*/  @!P0 STG.E.U16 desc[UR4][R4.64], R0 ;  /* 0x0000000004008986 */ /* 0x0001e2000c101504 */
[----:B------:R-:W-:Y:S05]  /*14d0*/  @!P0 EXIT ;  /* 0x000000000000894d */ /* 0x000fea0003800000 */
[----:B------:R-:W2:Y:S02]  /*14e0*/  LDCU.64 UR6, c[0x0][0x388] ;  /* 0x00007100ff0677ac */ /* 0x000ea40008000a00 */
[----:B--2---:R-:W-:-:S04]  /*14f0*/  LEA R2, P0, R26, UR6, 0x1 ;  /* 0x000000061a027c11 */ /* 0x004fc8000f8008ff */
[----:B------:R-:W-:-:S05]  /*1500*/  LEA.HI.X R3, R26, UR7, R7, 0x1, P0 ;  /* 0x000000071a037c11 */ /* 0x000fca00080f0c07 */
[----:B------:R-:W-:Y:S01]  /*1510*/  STG.E.U16 desc[UR4][R2.64], RZ ;  /* 0x000000ff02007986 */ /* 0x000fe2000c101504 */
[----:B------:R-:W-:Y:S05]  /*1520*/  EXIT ;  /* 0x000000000000794d */ /* 0x000fea0003800000 */
        .weak           $__internal_0_$__cuda_sm20_rem_s64
        .type           $__internal_0_$__cuda_sm20_rem_s64,@function
        .size           $__internal_0_$__cuda_sm20_rem_s64,(.L_x_17 - $__internal_0_$__cuda_sm20_rem_s64)
$__internal_0_$__cuda_sm20_rem_s64:
[-C--:B------:R-:W-:Y:S02]  /*1530*/  IADD3 R2, P1, PT, RZ, -R27.reuse, RZ ;  /* 0x8000001bff027210 */ /* 0x080fe40007f3e0ff */
[----:B------:R-:W-:Y:S02]  /*1540*/  ISETP.GE.AND P0, PT, R4, RZ, PT ;  /* 0x000000ff0400720c */ /* 0x000fe40003f06270 */
[-C--:B------:R-:W-:Y:S02]  /*1550*/  IADD3.X R3, PT, PT, RZ, ~R4.reuse, RZ, P1, !PT ;  /* 0x80000004ff037210 */ /* 0x080fe40000ffe4ff */
[----:B------:R-:W-:Y:S02]  /*1560*/  SEL R2, R2, R27, !P0 ;  /* 0x0000001b02027207 */ /* 0x000fe40004000000 */
[----:B------:R-:W-:-:S04]  /*1570*/  SEL R3, R3, R4, !P0 ;  /* 0x0000000403037207 */ /* 0x000fc80004000000 */
[----:B------:R-:W0:Y:S08]  /*1580*/  I2F.U64.RP R10, R2 ;  /* 0x00000002000a7312 */ /* 0x000e300000309000 */
[----:B0-----:R-:W0:Y:S02]  /*1590*/  MUFU.RCP R10, R10 ;  /* 0x0000000a000a7308 */ /* 0x001e240000001000 */
[----:B0-----:R-:W-:-:S06]  /*15a0*/  VIADD R6, R10, 0x1ffffffe ;  /* 0x1ffffffe0a067836 */ /* 0x001fcc0000000000 */
[----:B------:R-:W0:Y:S02]  /*15b0*/  F2I.U64.TRUNC R6, R6 ;  /* 0x0000000600067311 */ /* 0x000e24000020d800 */
[----:B0-----:R-:W-:-:S04]  /*15c0*/  IMAD.WIDE.U32 R8, R6, R2, RZ ;  /* 0x0000000206087225 */ /* 0x001fc800078e00ff */
[----:B------:R-:W-:Y:S01]  /*15d0*/  IMAD R9, R6, R3, R9 ;  /* 0x0000000306097224 */ /* 0x000fe200078e0209 */
[----:B------:R-:W-:-:S03]  /*15e0*/  IADD3 R11, P0, PT, RZ, -R8, RZ ;  /* 0x80000008ff0b7210 */ /* 0x000fc60007f1e0ff */
[----:B------:R-:W-:Y:S02]  /*15f0*/  IMAD R9, R7, R2, R9 ;  /* 0x0000000207097224 */ /* 0x000fe400078e0209 */
[----:B------:R-:W-:-:S04]  /*1600*/  IMAD.HI.U32 R8, R6, R11, RZ ;  /* 0x0000000b06087227 */ /* 0x000fc800078e00ff */
[----:B------:R-:W-:Y:S01]  /*1610*/  IMAD.X R13, RZ, RZ, ~R9, P0 ;  /* 0x000000ffff0d7224 */ /* 0x000fe200000e0e09 */
[----:B------:R-:W-:-:S03]  /*1620*/  MOV R9, R6 ;  /* 0x0000000600097202 */ /* 0x000fc60000000f00 */
[-C--:B------:R-:W-:Y:S02]  /*1630*/  IMAD R15, R7, R13.reuse, RZ ;  /* 0x0000000d070f7224 */ /* 0x080fe400078e02ff */
[----:B------:R-:W-:-:S04]  /*1640*/  IMAD.WIDE.U32 R8, P0, R6, R13, R8 ;  /* 0x0000000d06087225 */ /* 0x000fc80007800008 */
[----:B------:R-:W-:-:S04]  /*1650*/  IMAD.HI.U32 R13, R7, R13, RZ ;  /* 0x0000000d070d7227 */ /* 0x000fc800078e00ff */
[----:B------:R-:W-:-:S05]  /*1660*/  IMAD.HI.U32 R8, P1, R7, R11, R8 ;  /* 0x0000000b07087227 */ /* 0x000fca0007820008 */
[----:B------:R-:W-:Y:S01]  /*1670*/  IADD3 R9, P2, PT, R15, R8, RZ ;  /* 0x000000080f097210 */ /* 0x000fe20007f5e0ff */
[----:B------:R-:W-:-:S04]  /*1680*/  IMAD.X R8, R13, 0x1, R7, P0 ;  /* 0x000000010d087824 */ /* 0x000fc800000e0607 */
[----:B------:R-:W-:Y:S01]  /*1690*/  IMAD.WIDE.U32 R6, R9, R2, RZ ;  /* 0x0000000209067225 */ /* 0x000fe200078e00ff */
[----:B------:R-:W-:Y:S02]  /*16a0*/  IADD3.X R11, PT, PT, RZ, RZ, R8, P2, P1 ;  /* 0x000000ffff0b7210 */ /* 0x000fe400017e2408 */
[----:B------:R-:W-:Y:S01]  /*16b0*/  ISETP.GE.AND P1, PT, R5, RZ, PT ;  /* 0x000000ff0500720c */ /* 0x000fe20003f26270 */
[----:B------:R-:W-:Y:S01]  /*16c0*/  IMAD R7, R9, R3, R7 ;  /* 0x0000000309077224 */ /* 0x000fe200078e0207 */
[----:B------:R-:W-:-:S03]  /*16d0*/  IADD3 R13, P0, PT, RZ, -R6, RZ ;  /* 0x80000006ff0d7210 */ /* 0x000fc60007f1e0ff */
[----:B------:R-:W-:Y:S02]  /*16e0*/  IMAD R7, R11, R2, R7 ;  /* 0x000000020b077224 */ /* 0x000fe400078e0207 */
[----:B------:R-:W-:-:S04]  /*16f0*/  IMAD.HI.U32 R8, R9, R13, RZ ;  /* 0x0000000d09087227 */ /* 0x000fc800078e00ff */
[----:B------:R-:W-:Y:S01]  /*1700*/  IMAD.X R6, RZ, RZ, ~R7, P0 ;  /* 0x000000ffff067224 */ /* 0x000fe200000e0e07 */
[----:B------:R-:W-:-:S03]  /*1710*/  IADD3 R7, P4, PT, RZ, -R26, RZ ;  /* 0x8000001aff077210 */ /* 0x000fc60007f9e0ff */
[----:B------:R-:W-:-:S04]  /*1720*/  IMAD.WIDE.U32 R8, P0, R9, R6, R8 ;  /* 0x0000000609087225 */ /* 0x000fc80007800008 */
[C---:B------:R-:W-:Y:S02]  /*1730*/  IMAD R10, R11.reuse, R6, RZ ;  /* 0x000000060b0a7224 */ /* 0x040fe400078e02ff */
[----:B------:R-:W-:Y:S01]  /*1740*/  IMAD.HI.U32 R9, P2, R11, R13, R8 ;  /* 0x0000000d0b097227 */ /* 0x000fe20007840008 */
[----:B------:R-:W-:-:S03]  /*1750*/  SEL R8, R7, R26, !P1 ;  /* 0x0000001a07087207 */ /* 0x000fc60004800000 */
[----:B------:R-:W-:Y:S01]  /*1760*/  IMAD.HI.U32 R6, R11, R6, RZ ;  /* 0x000000060b067227 */ /* 0x000fe200078e00ff */
[----:B------:R-:W-:Y:S02]  /*1770*/  IADD3 R9, P3, PT, R10, R9, RZ ;  /* 0x000000090a097210 */ /* 0x000fe40007f7e0ff */
[-C--:B------:R-:W-:Y:S01]  /*1780*/  IADD3.X R10, PT, PT, RZ, ~R5.reuse, RZ, P4, !PT ;  /* 0x80000005ff0a7210 */ /* 0x080fe200027fe4ff */
[----:B------:R-:W-:Y:S02]  /*1790*/  IMAD.X R11, R6, 0x1, R11, P0 ;  /* 0x00000001060b7824 */ /* 0x000fe400000e060b */
[----:B------:R-:W-:Y:S01]  /*17a0*/  IMAD.HI.U32 R6, R9, R8, RZ ;  /* 0x0000000809067227 */ /* 0x000fe200078e00ff */
[----:B------:R-:W-:Y:S02]  /*17b0*/  SEL R10, R10, R5, !P1 ;  /* 0x000000050a0a7207 */ /* 0x000fe40004800000 */
[----:B------:R-:W-:Y:S01]  /*17c0*/  IADD3.X R11, PT, PT, RZ, RZ, R11, P3, P2 ;  /* 0x000000ffff0b7210 */ /* 0x000fe20001fe440b */
[----:B------:R-:W-:-:S02]  /*17d0*/  IMAD.MOV.U32 R7, RZ, RZ, RZ ;  /* 0x000000ffff077224 */ /* 0x000fc400078e00ff */
[----:B------:R-:W-:-:S04]  /*17e0*/  IMAD.WIDE.U32 R6, R9, R10, R6 ;  /* 0x0000000a09067225 */ /* 0x000fc800078e0006 */
[C---:B------:R-:W-:Y:S02]  /*17f0*/  IMAD R9, R11.reuse, R10, RZ ;  /* 0x0000000a0b097224 */ /* 0x040fe400078e02ff */
[----:B------:R-:W-:-:S04]  /*1800*/  IMAD.HI.U32 R6, P0, R11, R8, R6 ;  /* 0x000000080b067227 */ /* 0x000fc80007800006 */
[----:B------:R-:W-:Y:S01]  /*1810*/  IMAD.HI.U32 R5, R11, R10, RZ ;  /* 0x0000000a0b057227 */ /* 0x000fe200078e00ff */
[----:B------:R-:W-:-:S04]  /*1820*/  IADD3 R9, P2, PT, R9, R6, RZ ;  /* 0x0000000609097210 */ /* 0x000fc80007f5e0ff */
[----:B------:R-:W-:Y:S01]  /*1830*/  IADD3.X R5, PT, PT, R5, RZ, RZ, P0, !PT ;  /* 0x000000ff05057210 */ /* 0x000fe200007fe4ff */
[----:B------:R-:W-:-:S04]  /*1840*/  IMAD.WIDE.U32 R6, R9, R2, RZ ;  /* 0x0000000209067225 */ /* 0x000fc800078e00ff */
[----:B------:R-:W-:Y:S01]  /*1850*/  IMAD.X R5, RZ, RZ, R5, P2 ;  /* 0x000000ffff057224 */ /* 0x000fe200010e0605 */
[----:B------:R-:W-:Y:S01]  /*1860*/  IADD3 R11, P2, PT, -R6, R8, RZ ;  /* 0x00000008060b7210 */ /* 0x000fe20007f5e1ff */
[----:B------:R-:W-:-:S03]  /*1870*/  IMAD R9, R9, R3, R7 ;  /* 0x0000000309097224 */ /* 0x000fc600078e0207 */
[-C--:B------:R-:W-:Y:S01]  /*1880*/  ISETP.GE.U32.AND P0, PT, R11, R2.reuse, PT ;  /* 0x000000020b00720c */ /* 0x080fe20003f06070 */
[----:B------:R-:W-:-:S04]  /*1890*/  IMAD R5, R5, R2, R9 ;  /* 0x0000000205057224 */ /* 0x000fc800078e0209 */
[----:B------:R-:W-:Y:S01]  /*18a0*/  IMAD.X R5, R10, 0x1, ~R5, P2 ;  /* 0x000000010a057824 */ /* 0x000fe200010e0e05 */
[----:B------:R-:W-:-:S04]  /*18b0*/  IADD3 R7, P2, PT, R11, -R2, RZ ;  /* 0x800000020b077210 */ /* 0x000fc80007f5e0ff */
[CC--:B------:R-:W-:Y:S02]  /*18c0*/  ISETP.GE.U32.AND.EX P0, PT, R5.reuse, R3.reuse, PT, P0 ;  /* 0x000000030500720c */ /* 0x0c0fe40003f06100 */
[----:B------:R-:W-:Y:S02]  /*18d0*/  IADD3.X R9, PT, PT, R5, ~R3, RZ, P2, !PT ;  /* 0x8000000305097210 */ /* 0x000fe400017fe4ff */
[----:B------:R-:W-:Y:S02]  /*18e0*/  SEL R7, R7, R11, P0 ;  /* 0x0000000b07077207 */ /* 0x000fe40000000000 */
[----:B------:R-:W-:Y:S02]  /*18f0*/  SEL R9, R9, R5, P0 ;  /* 0x0000000509097207 */ /* 0x000fe40000000000 */
[C---:B------:R-:W-:Y:S01]  /*1900*/  ISETP.GE.U32.AND P0, PT, R7.reuse, R2, PT ;  /* 0x000000020700720c */ /* 0x040fe20003f06070 */
[----:B------:R-:W-:-:S03]  /*1910*/  IMAD.IADD R5, R7, 0x1, -R2 ;  /* 0x0000000107057824 */ /* 0x000fc600078e0a02 */
[----:B------:R-:W-:Y:S01]  /*1920*/  ISETP.GE.U32.AND.EX P0, PT, R9, R3, PT, P0 ;  /* 0x000000030900720c */ /* 0x000fe20003f06100 */
[----:B------:R-:W-:-:S03]  /*1930*/  IMAD.MOV.U32 R3, RZ, RZ, 0x0 ;  /* 0x00000000ff037424 */ /* 0x000fc600078e00ff */
[----:B------:R-:W-:Y:S02]  /*1940*/  SEL R5, R5, R7, P0 ;  /* 0x0000000705057207 */ /* 0x000fe40000000000 */
[----:B------:R-:W-:-:S03]  /*1950*/  ISETP.NE.U32.AND P0, PT, R27, RZ, PT ;  /* 0x000000ff1b00720c */ /* 0x000fc60003f05070 */
[----:B------:R-:W-:Y:S01]  /*1960*/  IMAD.MOV R2, RZ, RZ, -R5 ;  /* 0x000000ffff027224 */ /* 0x000fe200078e0a05 */
[----:B------:R-:W-:-:S04]  /*1970*/  ISETP.NE.AND.EX P0, PT, R4, RZ, PT, P0 ;  /* 0x000000ff0400720c */ /* 0x000fc80003f05300 */
[----:B------:R-:W-:Y:S02]  /*1980*/  SEL R5, R2, R5, !P1 ;  /* 0x0000000502057207 */ /* 0x000fe40004800000 */
[----:B------:R-:W-:Y:S02]  /*1990*/  MOV R2, R0 ;  /* 0x0000000000027202 */ /* 0x000fe40000000f00 */
[----:B------:R-:W-:Y:S02]  /*19a0*/  SEL R5, R5, 0xffffffff, P0 ;  /* 0xffffffff05057807 */ /* 0x000fe40000000000 */
[----:B------:R-:W-:Y:S05]  /*19b0*/  RET.REL.NODEC R2 `(_Z17LocalMaximaKernelPfPtiiidd) ;  /* 0xffffffe402907950 */ /* 0x000fea0003c3ffff */
.L_x_16:
[----:B------:R-:W-:-:S00]  /*19c0*/  BRA `(.L_x_16) ;  /* 0xfffffffc00fc7947 */ /* 0x000fc0000383ffff */
[----:B------:R-:W-:-:S00]  /*19d0*/  NOP ;  /* 0x0000000000007918 */ /* 0x000fc00000000000 */
        /* <DEDUP_REMOVED lines=10> */
.L_x_17:


//--------------------- .nv.shared.reserved.0     --------------------------
	.section	.nv.shared.reserved.0,"aw",@nobits
	.weak		__nv_reservedSMEM_offset_0_alias
	.size		__nv_reservedSMEM_offset_0_alias, 0, 64
	.other		__nv_reservedSMEM_offset_0_alias,@"STO_CUDA_RESERVED_SHARED STV_DEFAULT"
__nv_reservedSMEM_offset_0_alias:
	.zero		0
	.zero		64


//--------------------- .nv.constant0._Z17LocalMaximaKernelPfPtiiidd --------------------------
	.section	.nv.constant0._Z17LocalMaximaKernelPfPtiiidd,"a",@progbits
	.sectionflags	@""
	.align	4
.nv.constant0._Z17LocalMaximaKernelPfPtiiidd:
	.zero		944


//--------------------- SYMBOLS --------------------------

	.type		.nv.reservedSmem.offset0,@object
	.size		.nv.reservedSmem.offset0,0x4
